	.target	sm_90a

	.elftype	@"ET_EXEC"


//--------------------- .note.nv.tkinfo           --------------------------
	.section	.note.nv.tkinfo,"",@"SHT_NOTE"
	.sectionflags	@"SHF_NOTE_NV_TKINFO"
	.tkinfo
        /*0018*/ 	.word	0x00000002
        /*0030*/ 	.string	""
        /*0030*/ 	.string	"ptxas"
        /*0030*/ 	.string	"Cuda compilation tools, release 13.0, V13.0.88"
        /*0030*/ 	.string	"Build cuda_13.0.r13.0/compiler.36424714_0"
        /*0030*/ 	.string	"-arch sm_90a -m 64 "



//--------------------- .note.nv.cuinfo           --------------------------
	.section	.note.nv.cuinfo,"",@"SHT_NOTE"
	.sectionflags	@"SHF_NOTE_NV_CUINFO"
        /*0018*/ 	.short	0x0002
        /*001a*/ 	.short	0x005a
        /*001c*/ 	.short	0x0082
	.zero		2


//--------------------- .nv.info                  --------------------------
	.section	.nv.info,"",@"SHT_CUDA_INFO"
	.align	4


	//----- nvinfo : EIATTR_REGCOUNT
	.align		4
        /*0000*/ 	.byte	0x04, 0x2f
        /*0002*/ 	.short	(.L_12 - .L_11)
	.align		4
.L_11:
        /*0004*/ 	.word	index@(_ZN7cutlass13device_kernelINS_4conv6kernel13ConvUniversalINS1_16ConvProblemShapeILNS1_8OperatorE2ELi3EEENS1_10collective14CollectiveConvINS1_46MainloopSm90TmaGmmaWarpSpecializedImplicitGemmILS5_2ELi9ELi3EN4cute5tupleIJNSA_1CILi1EEESD_SD_EEENS1_36KernelImplicitTmaWarpSpecializedSm90ELi1EEENSB_IJNSC_ILi128EEENSB_IJNSC_ILi64EEEEEESJ_EEENS_10bfloat16_tESL_NSA_8TiledMMAINSA_8MMA_AtomIJNSA_4SM904GMMA27MMA_64x64x16_F32BF16BF16_SSILNSP_5MajorE1ELSR_1ELNSP_7ScaleInE1ELSS_1EEEEEENSA_6LayoutISE_NSB_IJNSC_ILi0EEESW_SW_EEEEENSB_IJNSA_10UnderscoreESZ_SZ_EEEEENS7_6detail26Sm90ImplicitGemmTileTraitsINSA_13SM90_TMA_LOADENSA_14ComposedLayoutINSA_7SwizzleILi3ELi4ELi3EEENSA_18smem_ptr_flag_bitsILi16EEENSV_INSB_IJNSB_IJSI_NSC_ILi2EEEEEENSB_IJNSC_ILi8EEES1C_EEENSB_IJSD_NSC_ILi9EEEEEEEEENSB_IJNSB_IJSD_NSC_ILi4096EEEEEENSB_IJSI_NSC_ILi512EEEEEENSB_IJSW_NSC_ILi8192EEEEEEEEEEEEEvEENS13_INSA_20SM90_TMA_LOAD_IM2COLENS15_IS17_S19_NSV_INSB_IJNSB_IJSI_SD_EEES1D_S1F_EEENSB_IJNSB_IJSD_SW_EEES1K_NSB_IJSW_S1H_EEEEEEEEEEvEEEENS_8epilogue10collective6detail29Sm90TmaWarpSpecializedAdapterINS22_15DefaultEpilogueISL_NSB_IJlNSB_IJSD_lllEEESW_EEES27_NS21_6thread17LinearCombinationISL_Li1EffLNS28_9ScaleType4KindE0ELNS_15FloatRoundStyleE2ESL_EENS_4gemm15EpilogueDefaultEEEEEvvEEEEvNT_6ParamsE)
        /*0008*/ 	.word	0x0000006b


	//----- nvinfo : EIATTR_FRAME_SIZE
	.align		4
.L_12:
        /*000c*/ 	.byte	0x04, 0x11
        /*000e*/ 	.short	(.L_14 - .L_13)
	.align		4
.L_13:
        /*0010*/ 	.word	index@(_ZN7cutlass13device_kernelINS_4conv6kernel13ConvUniversalINS1_16ConvProblemShapeILNS1_8OperatorE2ELi3EEENS1_10collective14CollectiveConvINS1_46MainloopSm90TmaGmmaWarpSpecializedImplicitGemmILS5_2ELi9ELi3EN4cute5tupleIJNSA_1CILi1EEESD_SD_EEENS1_36KernelImplicitTmaWarpSpecializedSm90ELi1EEENSB_IJNSC_ILi128EEENSB_IJNSC_ILi64EEEEEESJ_EEENS_10bfloat16_tESL_NSA_8TiledMMAINSA_8MMA_AtomIJNSA_4SM904GMMA27MMA_64x64x16_F32BF16BF16_SSILNSP_5MajorE1ELSR_1ELNSP_7ScaleInE1ELSS_1EEEEEENSA_6LayoutISE_NSB_IJNSC_ILi0EEESW_SW_EEEEENSB_IJNSA_10UnderscoreESZ_SZ_EEEEENS7_6detail26Sm90ImplicitGemmTileTraitsINSA_13SM90_TMA_LOADENSA_14ComposedLayoutINSA_7SwizzleILi3ELi4ELi3EEENSA_18smem_ptr_flag_bitsILi16EEENSV_INSB_IJNSB_IJSI_NSC_ILi2EEEEEENSB_IJNSC_ILi8EEES1C_EEENSB_IJSD_NSC_ILi9EEEEEEEEENSB_IJNSB_IJSD_NSC_ILi4096EEEEEENSB_IJSI_NSC_ILi512EEEEEENSB_IJSW_NSC_ILi8192EEEEEEEEEEEEEvEENS13_INSA_20SM90_TMA_LOAD_IM2COLENS15_IS17_S19_NSV_INSB_IJNSB_IJSI_SD_EEES1D_S1F_EEENSB_IJNSB_IJSD_SW_EEES1K_NSB_IJSW_S1H_EEEEEEEEEEvEEEENS_8epilogue10collective6detail29Sm90TmaWarpSpecializedAdapterINS22_15DefaultEpilogueISL_NSB_IJlNSB_IJSD_lllEEESW_EEES27_NS21_6thread17LinearCombinationISL_Li1EffLNS28_9ScaleType4KindE0ELNS_15FloatRoundStyleE2ESL_EENS_4gemm15EpilogueDefaultEEEEEvvEEEEvNT_6ParamsE)
        /*0014*/ 	.word	0x00000000


	//----- nvinfo : EIATTR_MIN_STACK_SIZE
	.align		4
.L_14:
        /*0018*/ 	.byte	0x04, 0x12
        /*001a*/ 	.short	(.L_16 - .L_15)
	.align		4
.L_15:
        /*001c*/ 	.word	index@(_ZN7cutlass13device_kernelINS_4conv6kernel13ConvUniversalINS1_16ConvProblemShapeILNS1_8OperatorE2ELi3EEENS1_10collective14CollectiveConvINS1_46MainloopSm90TmaGmmaWarpSpecializedImplicitGemmILS5_2ELi9ELi3EN4cute5tupleIJNSA_1CILi1EEESD_SD_EEENS1_36KernelImplicitTmaWarpSpecializedSm90ELi1EEENSB_IJNSC_ILi128EEENSB_IJNSC_ILi64EEEEEESJ_EEENS_10bfloat16_tESL_NSA_8TiledMMAINSA_8MMA_AtomIJNSA_4SM904GMMA27MMA_64x64x16_F32BF16BF16_SSILNSP_5MajorE1ELSR_1ELNSP_7ScaleInE1ELSS_1EEEEEENSA_6LayoutISE_NSB_IJNSC_ILi0EEESW_SW_EEEEENSB_IJNSA_10UnderscoreESZ_SZ_EEEEENS7_6detail26Sm90ImplicitGemmTileTraitsINSA_13SM90_TMA_LOADENSA_14ComposedLayoutINSA_7SwizzleILi3ELi4ELi3EEENSA_18smem_ptr_flag_bitsILi16EEENSV_INSB_IJNSB_IJSI_NSC_ILi2EEEEEENSB_IJNSC_ILi8EEES1C_EEENSB_IJSD_NSC_ILi9EEEEEEEEENSB_IJNSB_IJSD_NSC_ILi4096EEEEEENSB_IJSI_NSC_ILi512EEEEEENSB_IJSW_NSC_ILi8192EEEEEEEEEEEEEvEENS13_INSA_20SM90_TMA_LOAD_IM2COLENS15_IS17_S19_NSV_INSB_IJNSB_IJSI_SD_EEES1D_S1F_EEENSB_IJNSB_IJSD_SW_EEES1K_NSB_IJSW_S1H_EEEEEEEEEEvEEEENS_8epilogue10collective6detail29Sm90TmaWarpSpecializedAdapterINS22_15DefaultEpilogueISL_NSB_IJlNSB_IJSD_lllEEESW_EEES27_NS21_6thread17LinearCombinationISL_Li1EffLNS28_9ScaleType4KindE0ELNS_15FloatRoundStyleE2ESL_EENS_4gemm15EpilogueDefaultEEEEEvvEEEEvNT_6ParamsE)
        /*0020*/ 	.word	0x00000000
.L_16:


//--------------------- .nv.compat                --------------------------
	.section	.nv.compat,"",@"SHT_CUDA_COMPAT_INFO"
	.align	4
        /*0000*/ 	.byte	0x02, 0x09, 0x01, 0x00, 0x02, 0x02, 0x04, 0x00, 0x02, 0x05, 0x05, 0x00, 0x03, 0x07, 0x01, 0x01
        /*0010*/ 	.byte	0x02, 0x03, 0x01, 0x00, 0x02, 0x06, 0x01, 0x00, 0x04, 0x0b, 0x08, 0x00, 0x00, 0x00, 0x00, 0x00
        /*0020*/ 	.byte	0x00, 0x00, 0x00, 0x00


//--------------------- .nv.info._ZN7cutlass13device_kernelINS_4conv6kernel13ConvUniversalINS1_16ConvProblemShapeILNS1_8OperatorE2ELi3EEENS1_10collective14CollectiveConvINS1_46MainloopSm90TmaGmmaWarpSpecializedImplicitGemmILS5_2ELi9ELi3EN4cute5tupleIJNSA_1CILi1EEESD_SD_EEENS1_36KernelImplicitTmaWarpSpecializedSm90ELi1EEENSB_IJNSC_ILi128EEENSB_IJNSC_ILi64EEEEEESJ_EEENS_10bfloat16_tESL_NSA_8TiledMMAINSA_8MMA_AtomIJNSA_4SM904GMMA27MMA_64x64x16_F32BF16BF16_SSILNSP_5MajorE1ELSR_1ELNSP_7ScaleInE1ELSS_1EEEEEENSA_6LayoutISE_NSB_IJNSC_ILi0EEESW_SW_EEEEENSB_IJNSA_10UnderscoreESZ_SZ_EEEEENS7_6detail26Sm90ImplicitGemmTileTraitsINSA_13SM90_TMA_LOADENSA_14ComposedLayoutINSA_7SwizzleILi3ELi4ELi3EEENSA_18smem_ptr_flag_bitsILi16EEENSV_INSB_IJNSB_IJSI_NSC_ILi2EEEEEENSB_IJNSC_ILi8EEES1C_EEENSB_IJSD_NSC_ILi9EEEEEEEEENSB_IJNSB_IJSD_NSC_ILi4096EEEEEENSB_IJSI_NSC_ILi512EEEEEENSB_IJSW_NSC_ILi8192EEEEEEEEEEEEEvEENS13_INSA_20SM90_TMA_LOAD_IM2COLENS15_IS17_S19_NSV_INSB_IJNSB_IJSI_SD_EEES1D_S1F_EEENSB_IJNSB_IJSD_SW_EEES1K_NSB_IJSW_S1H_EEEEEEEEEEvEEEENS_8epilogue10collective6detail29Sm90TmaWarpSpecializedAdapterINS22_15DefaultEpilogueISL_NSB_IJlNSB_IJSD_lllEEESW_EEES27_NS21_6thread17LinearCombinationISL_Li1EffLNS28_9ScaleType4KindE0ELNS_15FloatRoundStyleE2ESL_EENS_4gemm15EpilogueDefaultEEEEEvvEEEEvNT_6ParamsE --------------------------
	.section	.nv.info._ZN7cutlass13device_kernelINS_4conv6kernel13ConvUniversalINS1_16ConvProblemShapeILNS1_8OperatorE2ELi3EEENS1_10collective14CollectiveConvINS1_46MainloopSm90TmaGmmaWarpSpecializedImplicitGemmILS5_2ELi9ELi3EN4cute5tupleIJNSA_1CILi1EEESD_SD_EEENS1_36KernelImplicitTmaWarpSpecializedSm90ELi1EEENSB_IJNSC_ILi128EEENSB_IJNSC_ILi64EEEEEESJ_EEENS_10bfloat16_tESL_NSA_8TiledMMAINSA_8MMA_AtomIJNSA_4SM904GMMA27MMA_64x64x16_F32BF16BF16_SSILNSP_5MajorE1ELSR_1ELNSP_7ScaleInE1ELSS_1EEEEEENSA_6LayoutISE_NSB_IJNSC_ILi0EEESW_SW_EEEEENSB_IJNSA_10UnderscoreESZ_SZ_EEEEENS7_6detail26Sm90ImplicitGemmTileTraitsINSA_13SM90_TMA_LOADENSA_14ComposedLayoutINSA_7SwizzleILi3ELi4ELi3EEENSA_18smem_ptr_flag_bitsILi16EEENSV_INSB_IJNSB_IJSI_NSC_ILi2EEEEEENSB_IJNSC_ILi8EEES1C_EEENSB_IJSD_NSC_ILi9EEEEEEEEENSB_IJNSB_IJSD_NSC_ILi4096EEEEEENSB_IJSI_NSC_ILi512EEEEEENSB_IJSW_NSC_ILi8192EEEEEEEEEEEEEvEENS13_INSA_20SM90_TMA_LOAD_IM2COLENS15_IS17_S19_NSV_INSB_IJNSB_IJSI_SD_EEES1D_S1F_EEENSB_IJNSB_IJSD_SW_EEES1K_NSB_IJSW_S1H_EEEEEEEEEEvEEEENS_8epilogue10collective6detail29Sm90TmaWarpSpecializedAdapterINS22_15DefaultEpilogueISL_NSB_IJlNSB_IJSD_lllEEESW_EEES27_NS21_6thread17LinearCombinationISL_Li1EffLNS28_9ScaleType4KindE0ELNS_15FloatRoundStyleE2ESL_EENS_4gemm15EpilogueDefaultEEEEEvvEEEEvNT_6ParamsE,"",@"SHT_CUDA_INFO"
	.sectionflags	@""
	.align	4


	//----- nvinfo : EIATTR_CUDA_API_VERSION
	.align		4
        /*0000*/ 	.byte	0x04, 0x37
        /*0002*/ 	.short	(.L_18 - .L_17)
.L_17:
        /*0004*/ 	.word	0x00000082


	//----- nvinfo : EIATTR_KPARAM_INFO
	.align		4
.L_18:
        /*0008*/ 	.byte	0x04, 0x17
        /*000a*/ 	.short	(.L_20 - .L_19)
.L_19:
        /*000c*/ 	.word	0x00000000
        /*0010*/ 	.short	0x0000
        /*0012*/ 	.short	0x0070
        /*0014*/ 	.byte	0x00, 0xf0, 0x01, 0x10


	//----- nvinfo : EIATTR_SPARSE_MMA_MASK
	.align		4
.L_20:
        /*0018*/ 	.byte	0x03, 0x50
        /*001a*/ 	.short	0x0000


	//----- nvinfo : EIATTR_MAXREG_COUNT
	.align		4
        /*001c*/ 	.byte	0x03, 0x1b
        /*001e*/ 	.short	0x00ff


	//----- nvinfo : EIATTR_NUM_BARRIERS
	.align		4
        /*0020*/ 	.byte	0x02, 0x4c
        /*0022*/ 	.byte	0x01
	.zero		1


	//----- nvinfo : EIATTR_MERCURY_ISA_VERSION
	.align		4
        /*0024*/ 	.byte	0x03, 0x5f
        /*0026*/ 	.short	0x0101


	//----- nvinfo : EIATTR_COOP_GROUP_MASK_REGIDS
	.align		4
        /*0028*/ 	.byte	0x04, 0x29
        /*002a*/ 	.short	(.L_22 - .L_21)


	//   ....[0]....
.L_21:
        /*002c*/ 	.word	0xffffffff


	//   ....[1]....
        /*0030*/ 	.word	0xffffffff


	//   ....[2]....
        /*0034*/ 	.word	0xffffffff


	//----- nvinfo : EIATTR_COOP_GROUP_INSTR_OFFSETS
	.align		4
.L_22:
        /*0038*/ 	.byte	0x04, 0x28
        /*003a*/ 	.short	(.L_24 - .L_23)


	//   ....[0]....
.L_23:
        /*003c*/ 	.word	0x00000060


	//   ....[1]....
        /*0040*/ 	.word	0x00000070


	//   ....[2]....
        /*0044*/ 	.word	0x00000130


	//----- nvinfo : EIATTR_MBARRIER_INSTR_OFFSETS
	.align		4
.L_24:
        /*0048*/ 	.byte	0x04, 0x39
        /*004a*/ 	.short	(.L_26 - .L_25)


	//   ....[0]....
.L_25:
        /*004c*/ 	.word	0x00000270
        /*0050*/ 	.word	0x000000ff
        /*0054*/ 	.word	0x00036000
        /*0058*/ 	.short	0x0100
        /*005a*/ 	.byte	0x08
	.zero		1


	//   ....[1]....
        /*005c*/ 	.word	0x00000280
        /*0060*/ 	.word	0x000000ff
        /*0064*/ 	.word	0x00036048
        /*0068*/ 	.short	0x0100
        /*006a*/ 	.byte	0x08
	.zero		1


	//   ....[2]....
        /*006c*/ 	.word	0x00000290
        /*0070*/ 	.word	0x000000ff
        /*0074*/ 	.word	0x00036008
        /*0078*/ 	.short	0x0100
        /*007a*/ 	.byte	0x08
	.zero		1


	//   ....[3]....
        /*007c*/ 	.word	0x000002a0
        /*0080*/ 	.word	0x000000ff
        /*0084*/ 	.word	0x00036050
        /*0088*/ 	.short	0x0100
        /*008a*/ 	.byte	0x08
	.zero		1


	//   ....[4]....
        /*008c*/ 	.word	0x000002b0
        /*0090*/ 	.word	0x000000ff
        /*0094*/ 	.word	0x00036010
        /*0098*/ 	.short	0x0100
        /*009a*/ 	.byte	0x08
	.zero		1


	//   ....[5]....
        /*009c*/ 	.word	0x000002c0
        /*00a0*/ 	.word	0x000000ff
        /*00a4*/ 	.word	0x00036058
        /*00a8*/ 	.short	0x0100
        /*00aa*/ 	.byte	0x08
	.zero		1


	//   ....[6]....
        /*00ac*/ 	.word	0x000002d0
        /*00b0*/ 	.word	0x000000ff
        /*00b4*/ 	.word	0x00036018
        /*00b8*/ 	.short	0x0100
        /*00ba*/ 	.byte	0x08
	.zero		1


	//   ....[7]....
        /*00bc*/ 	.word	0x000002e0
        /*00c0*/ 	.word	0x000000ff
        /*00c4*/ 	.word	0x00036060
        /*00c8*/ 	.short	0x0100
        /*00ca*/ 	.byte	0x08
	.zero		1


	//   ....[8]....
        /*00cc*/ 	.word	0x000002f0
        /*00d0*/ 	.word	0x000000ff
        /*00d4*/ 	.word	0x00036020
        /*00d8*/ 	.short	0x0100
        /*00da*/ 	.byte	0x08
	.zero		1


	//   ....[9]....
        /*00dc*/ 	.word	0x00000300
        /*00e0*/ 	.word	0x000000ff
        /*00e4*/ 	.word	0x00036068
        /*00e8*/ 	.short	0x0100
        /*00ea*/ 	.byte	0x08
	.zero		1


	//   ....[10]....
        /*00ec*/ 	.word	0x00000310
        /*00f0*/ 	.word	0x000000ff
        /*00f4*/ 	.word	0x00036028
        /*00f8*/ 	.short	0x0100
        /*00fa*/ 	.byte	0x08
	.zero		1


	//   ....[11]....
        /*00fc*/ 	.word	0x00000320
        /*0100*/ 	.word	0x000000ff
        /*0104*/ 	.word	0x00036070
        /*0108*/ 	.short	0x0100
        /*010a*/ 	.byte	0x08
	.zero		1


	//   ....[12]....
        /*010c*/ 	.word	0x00000330
        /*0110*/ 	.word	0x000000ff
        /*0114*/ 	.word	0x00036030
        /*0118*/ 	.short	0x0100
        /*011a*/ 	.byte	0x08
	.zero		1


	//   ....[13]....
        /*011c*/ 	.word	0x00000340
        /*0120*/ 	.word	0x000000ff
        /*0124*/ 	.word	0x00036078
        /*0128*/ 	.short	0x0100
        /*012a*/ 	.byte	0x08
	.zero		1


	//   ....[14]....
        /*012c*/ 	.word	0x00000350
        /*0130*/ 	.word	0x000000ff
        /*0134*/ 	.word	0x00036038
        /*0138*/ 	.short	0x0100
        /*013a*/ 	.byte	0x08
	.zero		1


	//   ....[15]....
        /*013c*/ 	.word	0x00000360
        /*0140*/ 	.word	0x000000ff
        /*0144*/ 	.word	0x00036080
        /*0148*/ 	.short	0x0100
        /*014a*/ 	.byte	0x08
	.zero		1


	//   ....[16]....
        /*014c*/ 	.word	0x00000370
        /*0150*/ 	.word	0x000000ff
        /*0154*/ 	.word	0x00036040
        /*0158*/ 	.short	0x0100
        /*015a*/ 	.byte	0x08
	.zero		1


	//   ....[17]....
        /*015c*/ 	.word	0x00000380
        /*0160*/ 	.word	0x000000ff
        /*0164*/ 	.word	0x00036088
        /*0168*/ 	.short	0x0100
        /*016a*/ 	.byte	0x08
	.zero		1


	//   ....[18]....
        /*016c*/ 	.word	0x00000f80
        /*0170*/ 	.word	0x00000003
        /*0174*/ 	.word	0x00036000
        /*0178*/ 	.short	0x010a
        /*017a*/ 	.byte	0x3f
	.zero		1


	//   ....[19]....
        /*017c*/ 	.word	0x000013e0
        /*0180*/ 	.word	0x00000006
        /*0184*/ 	.word	0x00036000
        /*0188*/ 	.short	0x010a
        /*018a*/ 	.byte	0x3f
	.zero		1


	//   ....[20]....
        /*018c*/ 	.word	0x00001700
        /*0190*/ 	.word	0x000000ff
        /*0194*/ 	.word	0x00000000
        /*0198*/ 	.short	0x0101
        /*019a*/ 	.byte	0x08
	.zero		1


	//   ....[21]....
        /*019c*/ 	.word	0x00001910
        /*01a0*/ 	.word	0x00000004
        /*01a4*/ 	.word	0x00000000
        /*01a8*/ 	.short	0x0101
        /*01aa*/ 	.byte	0x3f
	.zero		1


	//   ....[22]....
        /*01ac*/ 	.word	0x00006b00
        /*01b0*/ 	.word	0x00000005
        /*01b4*/ 	.word	0x00036048
        /*01b8*/ 	.short	0x010a
        /*01ba*/ 	.byte	0x3f
	.zero		1


	//   ....[23]....
        /*01bc*/ 	.word	0x000071f0
        /*01c0*/ 	.word	0x00000004
        /*01c4*/ 	.word	0x00000000
        /*01c8*/ 	.short	0x010a
        /*01ca*/ 	.byte	0x3f
	.zero		1


	//   ....[24]....
        /*01cc*/ 	.word	0x000072a0
        /*01d0*/ 	.word	0x00000000
        /*01d4*/ 	.word	0x00000000
        /*01d8*/ 	.short	0x010a
        /*01da*/ 	.byte	0x3f
	.zero		1


	//   ....[25]....
        /*01dc*/ 	.word	0x00007350
        /*01e0*/ 	.word	0x00000000
        /*01e4*/ 	.word	0x00000000
        /*01e8*/ 	.short	0x010a
        /*01ea*/ 	.byte	0x3f
	.zero		1


	//   ....[26]....
        /*01ec*/ 	.word	0x00007400
        /*01f0*/ 	.word	0x00000000
        /*01f4*/ 	.word	0x00000000
        /*01f8*/ 	.short	0x010a
        /*01fa*/ 	.byte	0x3f
	.zero		1


	//   ....[27]....
        /*01fc*/ 	.word	0x000074b0
        /*0200*/ 	.word	0x00000000
        /*0204*/ 	.word	0x00000000
        /*0208*/ 	.short	0x010a
        /*020a*/ 	.byte	0x3f
	.zero		1


	//   ....[28]....
        /*020c*/ 	.word	0x00007560
        /*0210*/ 	.word	0x00000000
        /*0214*/ 	.word	0x00000000
        /*0218*/ 	.short	0x010a
        /*021a*/ 	.byte	0x3f
	.zero		1


	//   ....[29]....
        /*021c*/ 	.word	0x00007610
        /*0220*/ 	.word	0x00000000
        /*0224*/ 	.word	0x00000000
        /*0228*/ 	.short	0x010a
        /*022a*/ 	.byte	0x3f
	.zero		1


	//   ....[30]....
        /*022c*/ 	.word	0x000076c0
        /*0230*/ 	.word	0x00000000
        /*0234*/ 	.word	0x00000000
        /*0238*/ 	.short	0x010a
        /*023a*/ 	.byte	0x3f
	.zero		1


	//   ....[31]....
        /*023c*/ 	.word	0x00007770
        /*0240*/ 	.word	0x00000002
        /*0244*/ 	.word	0x00000000
        /*0248*/ 	.short	0x010a
        /*024a*/ 	.byte	0x3f
	.zero		1


	//----- nvinfo : EIATTR_NUM_MBARRIERS
	.align		4
.L_26:
        /*024c*/ 	.byte	0x03, 0x38
        /*024e*/ 	.short	0x0012


	//----- nvinfo : EIATTR_EXIT_INSTR_OFFSETS
	.align		4
        /*0250*/ 	.byte	0x04, 0x1c
        /*0252*/ 	.short	(.L_28 - .L_27)


	//   ....[0]....
.L_27:
        /*0254*/ 	.word	0x00000cb0


	//   ....[1]....
        /*0258*/ 	.word	0x00001ae0


	//   ....[2]....
        /*025c*/ 	.word	0x00001bc0


	//   ....[3]....
        /*0260*/ 	.word	0x00001cb0


	//   ....[4]....
        /*0264*/ 	.word	0x00005370


	//   ....[5]....
        /*0268*/ 	.word	0x000053a0


	//   ....[6]....
        /*026c*/ 	.word	0x000068a0


	//   ....[7]....
        /*0270*/ 	.word	0x000068d0


	//   ....[8]....
        /*0274*/ 	.word	0x000068f0


	//   ....[9]....
        /*0278*/ 	.word	0x000070e0


	//   ....[10]....
        /*027c*/ 	.word	0x000077a0


	//----- nvinfo : EIATTR_MAX_THREADS
	.align		4
.L_28:
        /*0280*/ 	.byte	0x04, 0x05
        /*0282*/ 	.short	(.L_30 - .L_29)
.L_29:
        /*0284*/ 	.word	0x00000100
        /*0288*/ 	.word	0x00000001
        /*028c*/ 	.word	0x00000001


	//----- nvinfo : EIATTR_CRS_STACK_SIZE
	.align		4
.L_30:
        /*0290*/ 	.byte	0x04, 0x1e
        /*0292*/ 	.short	(.L_32 - .L_31)
.L_31:
        /*0294*/ 	.word	0x00000000


	//----- nvinfo : EIATTR_CBANK_PARAM_SIZE
	.align		4
.L_32:
        /*0298*/ 	.byte	0x03, 0x19
        /*029a*/ 	.short	0x0470


	//----- nvinfo : EIATTR_PARAM_CBANK
	.align		4
        /*029c*/ 	.byte	0x04, 0x0a
        /*029e*/ 	.short	(.L_34 - .L_33)
	.align		4
.L_33:
        /*02a0*/ 	.word	index@(.nv.constant0._ZN7cutlass13device_kernelINS_4conv6kernel13ConvUniversalINS1_16ConvProblemShapeILNS1_8OperatorE2ELi3EEENS1_10collective14CollectiveConvINS1_46MainloopSm90TmaGmmaWarpSpecializedImplicitGemmILS5_2ELi9ELi3EN4cute5tupleIJNSA_1CILi1EEESD_SD_EEENS1_36KernelImplicitTmaWarpSpecializedSm90ELi1EEENSB_IJNSC_ILi128EEENSB_IJNSC_ILi64EEEEEESJ_EEENS_10bfloat16_tESL_NSA_8TiledMMAINSA_8MMA_AtomIJNSA_4SM904GMMA27MMA_64x64x16_F32BF16BF16_SSILNSP_5MajorE1ELSR_1ELNSP_7ScaleInE1ELSS_1EEEEEENSA_6LayoutISE_NSB_IJNSC_ILi0EEESW_SW_EEEEENSB_IJNSA_10UnderscoreESZ_SZ_EEEEENS7_6detail26Sm90ImplicitGemmTileTraitsINSA_13SM90_TMA_LOADENSA_14ComposedLayoutINSA_7SwizzleILi3ELi4ELi3EEENSA_18smem_ptr_flag_bitsILi16EEENSV_INSB_IJNSB_IJSI_NSC_ILi2EEEEEENSB_IJNSC_ILi8EEES1C_EEENSB_IJSD_NSC_ILi9EEEEEEEEENSB_IJNSB_IJSD_NSC_ILi4096EEEEEENSB_IJSI_NSC_ILi512EEEEEENSB_IJSW_NSC_ILi8192EEEEEEEEEEEEEvEENS13_INSA_20SM90_TMA_LOAD_IM2COLENS15_IS17_S19_NSV_INSB_IJNSB_IJSI_SD_EEES1D_S1F_EEENSB_IJNSB_IJSD_SW_EEES1K_NSB_IJSW_S1H_EEEEEEEEEEvEEEENS_8epilogue10collective6detail29Sm90TmaWarpSpecializedAdapterINS22_15DefaultEpilogueISL_NSB_IJlNSB_IJSD_lllEEESW_EEES27_NS21_6thread17LinearCombinationISL_Li1EffLNS28_9ScaleType4KindE0ELNS_15FloatRoundStyleE2ESL_EENS_4gemm15EpilogueDefaultEEEEEvvEEEEvNT_6ParamsE)
        /*02a4*/ 	.short	0x0210
        /*02a6*/ 	.short	0x0470


	//----- nvinfo : EIATTR_SW_WAR
	.align		4
.L_34:
        /*02a8*/ 	.byte	0x04, 0x36
        /*02aa*/ 	.short	(.L_36 - .L_35)
.L_35:
        /*02ac*/ 	.word	0x00000008
.L_36:


//--------------------- .nv.callgraph             --------------------------
	.section	.nv.callgraph,"",@"SHT_CUDA_CALLGRAPH"
	.align	4
	.sectionentsize	8
	.align		4
        /*0000*/ 	.word	0x00000000
	.align		4
        /*0004*/ 	.word	0xffffffff
	.align		4
        /*0008*/ 	.word	0x00000000
	.align		4
        /*000c*/ 	.word	0xfffffffe
	.align		4
        /*0010*/ 	.word	0x00000000
	.align		4
        /*0014*/ 	.word	0xfffffffd
	.align		4
        /*0018*/ 	.word	0x00000000
	.align		4
        /*001c*/ 	.word	0xfffffffc


//--------------------- .nv.constant4             --------------------------
	.section	.nv.constant4,"a",@progbits
	.align	8
	.align		8
.nv.constant4:
        /*0000*/ 	.dword	_ZN39_INTERNAL_6eef198b_4_k_cu_9d4f23bb_27904cuda3std3__45__cpo5beginE
	.align		8
        /*0008*/ 	.dword	_ZN39_INTERNAL_6eef198b_4_k_cu_9d4f23bb_27904cuda3std3__45__cpo3endE
	.align		8
        /*0010*/ 	.dword	_ZN39_INTERNAL_6eef198b_4_k_cu_9d4f23bb_27904cuda3std3__45__cpo6cbeginE
	.align		8
        /*0018*/ 	.dword	_ZN39_INTERNAL_6eef198b_4_k_cu_9d4f23bb_27904cuda3std3__45__cpo4cendE
	.align		8
        /*0020*/ 	.dword	_ZN39_INTERNAL_6eef198b_4_k_cu_9d4f23bb_27904cuda3std3__441_GLOBAL__N__6eef198b_4_k_cu_9d4f23bb_27906ignoreE
	.align		8
        /*0028*/ 	.dword	_ZN39_INTERNAL_6eef198b_4_k_cu_9d4f23bb_27904cuda3std3__419piecewise_constructE
	.align		8
        /*0030*/ 	.dword	_ZN39_INTERNAL_6eef198b_4_k_cu_9d4f23bb_27904cuda3std3__48in_placeE
	.align		8
        /*0038*/ 	.dword	_ZN39_INTERNAL_6eef198b_4_k_cu_9d4f23bb_27904cuda3std6ranges3__45__cpo4swapE
	.align		8
        /*0040*/ 	.dword	_ZN39_INTERNAL_6eef198b_4_k_cu_9d4f23bb_27904cuda3std6ranges3__45__cpo9iter_moveE
	.align		8
        /*0048*/ 	.dword	_ZN39_INTERNAL_6eef198b_4_k_cu_9d4f23bb_27904cute7productE
	.align		8
        /*0050*/ 	.dword	_ZN39_INTERNAL_6eef198b_4_k_cu_9d4f23bb_27904cute1_E


//--------------------- .text._ZN7cutlass13device_kernelINS_4conv6kernel13ConvUniversalINS1_16ConvProblemShapeILNS1_8OperatorE2ELi3EEENS1_10collective14CollectiveConvINS1_46MainloopSm90TmaGmmaWarpSpecializedImplicitGemmILS5_2ELi9ELi3EN4cute5tupleIJNSA_1CILi1EEESD_SD_EEENS1_36KernelImplicitTmaWarpSpecializedSm90ELi1EEENSB_IJNSC_ILi128EEENSB_IJNSC_ILi64EEEEEESJ_EEENS_10bfloat16_tESL_NSA_8TiledMMAINSA_8MMA_AtomIJNSA_4SM904GMMA27MMA_64x64x16_F32BF16BF16_SSILNSP_5MajorE1ELSR_1ELNSP_7ScaleInE1ELSS_1EEEEEENSA_6LayoutISE_NSB_IJNSC_ILi0EEESW_SW_EEEEENSB_IJNSA_10UnderscoreESZ_SZ_EEEEENS7_6detail26Sm90ImplicitGemmTileTraitsINSA_13SM90_TMA_LOADENSA_14ComposedLayoutINSA_7SwizzleILi3ELi4ELi3EEENSA_18smem_ptr_flag_bitsILi16EEENSV_INSB_IJNSB_IJSI_NSC_ILi2EEEEEENSB_IJNSC_ILi8EEES1C_EEENSB_IJSD_NSC_ILi9EEEEEEEEENSB_IJNSB_IJSD_NSC_ILi4096EEEEEENSB_IJSI_NSC_ILi512EEEEEENSB_IJSW_NSC_ILi8192EEEEEEEEEEEEEvEENS13_INSA_20SM90_TMA_LOAD_IM2COLENS15_IS17_S19_NSV_INSB_IJNSB_IJSI_SD_EEES1D_S1F_EEENSB_IJNSB_IJSD_SW_EEES1K_NSB_IJSW_S1H_EEEEEEEEEEvEEEENS_8epilogue10collective6detail29Sm90TmaWarpSpecializedAdapterINS22_15DefaultEpilogueISL_NSB_IJlNSB_IJSD_lllEEESW_EEES27_NS21_6thread17LinearCombinationISL_Li1EffLNS28_9ScaleType4KindE0ELNS_15FloatRoundStyleE2ESL_EENS_4gemm15EpilogueDefaultEEEEEvvEEEEvNT_6ParamsE --------------------------
	.section	.text._ZN7cutlass13device_kernelINS_4conv6kernel13ConvUniversalINS1_16ConvProblemShapeILNS1_8OperatorE2ELi3EEENS1_10collective14CollectiveConvINS1_46MainloopSm90TmaGmmaWarpSpecializedImplicitGemmILS5_2ELi9ELi3EN4cute5tupleIJNSA_1CILi1EEESD_SD_EEENS1_36KernelImplicitTmaWarpSpecializedSm90ELi1EEENSB_IJNSC_ILi128EEENSB_IJNSC_ILi64EEEEEESJ_EEENS_10bfloat16_tESL_NSA_8TiledMMAINSA_8MMA_AtomIJNSA_4SM904GMMA27MMA_64x64x16_F32BF16BF16_SSILNSP_5MajorE1ELSR_1ELNSP_7ScaleInE1ELSS_1EEEEEENSA_6LayoutISE_NSB_IJNSC_ILi0EEESW_SW_EEEEENSB_IJNSA_10UnderscoreESZ_SZ_EEEEENS7_6detail26Sm90ImplicitGemmTileTraitsINSA_13SM90_TMA_LOADENSA_14ComposedLayoutINSA_7SwizzleILi3ELi4ELi3EEENSA_18smem_ptr_flag_bitsILi16EEENSV_INSB_IJNSB_IJSI_NSC_ILi2EEEEEENSB_IJNSC_ILi8EEES1C_EEENSB_IJSD_NSC_ILi9EEEEEEEEENSB_IJNSB_IJSD_NSC_ILi4096EEEEEENSB_IJSI_NSC_ILi512EEEEEENSB_IJSW_NSC_ILi8192EEEEEEEEEEEEEvEENS13_INSA_20SM90_TMA_LOAD_IM2COLENS15_IS17_S19_NSV_INSB_IJNSB_IJSI_SD_EEES1D_S1F_EEENSB_IJNSB_IJSD_SW_EEES1K_NSB_IJSW_S1H_EEEEEEEEEEvEEEENS_8epilogue10collective6detail29Sm90TmaWarpSpecializedAdapterINS22_15DefaultEpilogueISL_NSB_IJlNSB_IJSD_lllEEESW_EEES27_NS21_6thread17LinearCombinationISL_Li1EffLNS28_9ScaleType4KindE0ELNS_15FloatRoundStyleE2ESL_EENS_4gemm15EpilogueDefaultEEEEEvvEEEEvNT_6ParamsE,"ax",@progbits
	.align	128
.text._ZN7cutlass13device_kernelINS_4conv6kernel13ConvUniversalINS1_16ConvProblemShapeILNS1_8OperatorE2ELi3EEENS1_10collective14CollectiveConvINS1_46MainloopSm90TmaGmmaWarpSpecializedImplicitGemmILS5_2ELi9ELi3EN4cute5tupleIJNSA_1CILi1EEESD_SD_EEENS1_36KernelImplicitTmaWarpSpecializedSm90ELi1EEENSB_IJNSC_ILi128EEENSB_IJNSC_ILi64EEEEEESJ_EEENS_10bfloat16_tESL_NSA_8TiledMMAINSA_8MMA_AtomIJNSA_4SM904GMMA27MMA_64x64x16_F32BF16BF16_SSILNSP_5MajorE1ELSR_1ELNSP_7ScaleInE1ELSS_1EEEEEENSA_6LayoutISE_NSB_IJNSC_ILi0EEESW_SW_EEEEENSB_IJNSA_10UnderscoreESZ_SZ_EEEEENS7_6detail26Sm90ImplicitGemmTileTraitsINSA_13SM90_TMA_LOADENSA_14ComposedLayoutINSA_7SwizzleILi3ELi4ELi3EEENSA_18smem_ptr_flag_bitsILi16EEENSV_INSB_IJNSB_IJSI_NSC_ILi2EEEEEENSB_IJNSC_ILi8EEES1C_EEENSB_IJSD_NSC_ILi9EEEEEEEEENSB_IJNSB_IJSD_NSC_ILi4096EEEEEENSB_IJSI_NSC_ILi512EEEEEENSB_IJSW_NSC_ILi8192EEEEEEEEEEEEEvEENS13_INSA_20SM90_TMA_LOAD_IM2COLENS15_IS17_S19_NSV_INSB_IJNSB_IJSI_SD_EEES1D_S1F_EEENSB_IJNSB_IJSD_SW_EEES1K_NSB_IJSW_S1H_EEEEEEEEEEvEEEENS_8epilogue10collective6detail29Sm90TmaWarpSpecializedAdapterINS22_15DefaultEpilogueISL_NSB_IJlNSB_IJSD_lllEEESW_EEES27_NS21_6thread17LinearCombinationISL_Li1EffLNS28_9ScaleType4KindE0ELNS_15FloatRoundStyleE2ESL_EENS_4gemm15EpilogueDefaultEEEEEvvEEEEvNT_6ParamsE:
        .type           _ZN7cutlass13device_kernelINS_4conv6kernel13ConvUniversalINS1_16ConvProblemShapeILNS1_8OperatorE2ELi3EEENS1_10collective14CollectiveConvINS1_46MainloopSm90TmaGmmaWarpSpecializedImplicitGemmILS5_2ELi9ELi3EN4cute5tupleIJNSA_1CILi1EEESD_SD_EEENS1_36KernelImplicitTmaWarpSpecializedSm90ELi1EEENSB_IJNSC_ILi128EEENSB_IJNSC_ILi64EEEEEESJ_EEENS_10bfloat16_tESL_NSA_8TiledMMAINSA_8MMA_AtomIJNSA_4SM904GMMA27MMA_64x64x16_F32BF16BF16_SSILNSP_5MajorE1ELSR_1ELNSP_7ScaleInE1ELSS_1EEEEEENSA_6LayoutISE_NSB_IJNSC_ILi0EEESW_SW_EEEEENSB_IJNSA_10UnderscoreESZ_SZ_EEEEENS7_6detail26Sm90ImplicitGemmTileTraitsINSA_13SM90_TMA_LOADENSA_14ComposedLayoutINSA_7SwizzleILi3ELi4ELi3EEENSA_18smem_ptr_flag_bitsILi16EEENSV_INSB_IJNSB_IJSI_NSC_ILi2EEEEEENSB_IJNSC_ILi8EEES1C_EEENSB_IJSD_NSC_ILi9EEEEEEEEENSB_IJNSB_IJSD_NSC_ILi4096EEEEEENSB_IJSI_NSC_ILi512EEEEEENSB_IJSW_NSC_ILi8192EEEEEEEEEEEEEvEENS13_INSA_20SM90_TMA_LOAD_IM2COLENS15_IS17_S19_NSV_INSB_IJNSB_IJSI_SD_EEES1D_S1F_EEENSB_IJNSB_IJSD_SW_EEES1K_NSB_IJSW_S1H_EEEEEEEEEEvEEEENS_8epilogue10collective6detail29Sm90TmaWarpSpecializedAdapterINS22_15DefaultEpilogueISL_NSB_IJlNSB_IJSD_lllEEESW_EEES27_NS21_6thread17LinearCombinationISL_Li1EffLNS28_9ScaleType4KindE0ELNS_15FloatRoundStyleE2ESL_EENS_4gemm15EpilogueDefaultEEEEEvvEEEEvNT_6ParamsE,@function
        .size           _ZN7cutlass13device_kernelINS_4conv6kernel13ConvUniversalINS1_16ConvProblemShapeILNS1_8OperatorE2ELi3EEENS1_10collective14CollectiveConvINS1_46MainloopSm90TmaGmmaWarpSpecializedImplicitGemmILS5_2ELi9ELi3EN4cute5tupleIJNSA_1CILi1EEESD_SD_EEENS1_36KernelImplicitTmaWarpSpecializedSm90ELi1EEENSB_IJNSC_ILi128EEENSB_IJNSC_ILi64EEEEEESJ_EEENS_10bfloat16_tESL_NSA_8TiledMMAINSA_8MMA_AtomIJNSA_4SM904GMMA27MMA_64x64x16_F32BF16BF16_SSILNSP_5MajorE1ELSR_1ELNSP_7ScaleInE1ELSS_1EEEEEENSA_6LayoutISE_NSB_IJNSC_ILi0EEESW_SW_EEEEENSB_IJNSA_10UnderscoreESZ_SZ_EEEEENS7_6detail26Sm90ImplicitGemmTileTraitsINSA_13SM90_TMA_LOADENSA_14ComposedLayoutINSA_7SwizzleILi3ELi4ELi3EEENSA_18smem_ptr_flag_bitsILi16EEENSV_INSB_IJNSB_IJSI_NSC_ILi2EEEEEENSB_IJNSC_ILi8EEES1C_EEENSB_IJSD_NSC_ILi9EEEEEEEEENSB_IJNSB_IJSD_NSC_ILi4096EEEEEENSB_IJSI_NSC_ILi512EEEEEENSB_IJSW_NSC_ILi8192EEEEEEEEEEEEEvEENS13_INSA_20SM90_TMA_LOAD_IM2COLENS15_IS17_S19_NSV_INSB_IJNSB_IJSI_SD_EEES1D_S1F_EEENSB_IJNSB_IJSD_SW_EEES1K_NSB_IJSW_S1H_EEEEEEEEEEvEEEENS_8epilogue10collective6detail29Sm90TmaWarpSpecializedAdapterINS22_15DefaultEpilogueISL_NSB_IJlNSB_IJSD_lllEEESW_EEES27_NS21_6thread17LinearCombinationISL_Li1EffLNS28_9ScaleType4KindE0ELNS_15FloatRoundStyleE2ESL_EENS_4gemm15EpilogueDefaultEEEEEvvEEEEvNT_6ParamsE,(.L_x_161 - _ZN7cutlass13device_kernelINS_4conv6kernel13ConvUniversalINS1_16ConvProblemShapeILNS1_8OperatorE2ELi3EEENS1_10collective14CollectiveConvINS1_46MainloopSm90TmaGmmaWarpSpecializedImplicitGemmILS5_2ELi9ELi3EN4cute5tupleIJNSA_1CILi1EEESD_SD_EEENS1_36KernelImplicitTmaWarpSpecializedSm90ELi1EEENSB_IJNSC_ILi128EEENSB_IJNSC_ILi64EEEEEESJ_EEENS_10bfloat16_tESL_NSA_8TiledMMAINSA_8MMA_AtomIJNSA_4SM904GMMA27MMA_64x64x16_F32BF16BF16_SSILNSP_5MajorE1ELSR_1ELNSP_7ScaleInE1ELSS_1EEEEEENSA_6LayoutISE_NSB_IJNSC_ILi0EEESW_SW_EEEEENSB_IJNSA_10UnderscoreESZ_SZ_EEEEENS7_6detail26Sm90ImplicitGemmTileTraitsINSA_13SM90_TMA_LOADENSA_14ComposedLayoutINSA_7SwizzleILi3ELi4ELi3EEENSA_18smem_ptr_flag_bitsILi16EEENSV_INSB_IJNSB_IJSI_NSC_ILi2EEEEEENSB_IJNSC_ILi8EEES1C_EEENSB_IJSD_NSC_ILi9EEEEEEEEENSB_IJNSB_IJSD_NSC_ILi4096EEEEEENSB_IJSI_NSC_ILi512EEEEEENSB_IJSW_NSC_ILi8192EEEEEEEEEEEEEvEENS13_INSA_20SM90_TMA_LOAD_IM2COLENS15_IS17_S19_NSV_INSB_IJNSB_IJSI_SD_EEES1D_S1F_EEENSB_IJNSB_IJSD_SW_EEES1K_NSB_IJSW_S1H_EEEEEEEEEEvEEEENS_8epilogue10collective6detail29Sm90TmaWarpSpecializedAdapterINS22_15DefaultEpilogueISL_NSB_IJlNSB_IJSD_lllEEESW_EEES27_NS21_6thread17LinearCombinationISL_Li1EffLNS28_9ScaleType4KindE0ELNS_15FloatRoundStyleE2ESL_EENS_4gemm15EpilogueDefaultEEEEEvvEEEEvNT_6ParamsE)
        .other          _ZN7cutlass13device_kernelINS_4conv6kernel13ConvUniversalINS1_16ConvProblemShapeILNS1_8OperatorE2ELi3EEENS1_10collective14CollectiveConvINS1_46MainloopSm90TmaGmmaWarpSpecializedImplicitGemmILS5_2ELi9ELi3EN4cute5tupleIJNSA_1CILi1EEESD_SD_EEENS1_36KernelImplicitTmaWarpSpecializedSm90ELi1EEENSB_IJNSC_ILi128EEENSB_IJNSC_ILi64EEEEEESJ_EEENS_10bfloat16_tESL_NSA_8TiledMMAINSA_8MMA_AtomIJNSA_4SM904GMMA27MMA_64x64x16_F32BF16BF16_SSILNSP_5MajorE1ELSR_1ELNSP_7ScaleInE1ELSS_1EEEEEENSA_6LayoutISE_NSB_IJNSC_ILi0EEESW_SW_EEEEENSB_IJNSA_10UnderscoreESZ_SZ_EEEEENS7_6detail26Sm90ImplicitGemmTileTraitsINSA_13SM90_TMA_LOADENSA_14ComposedLayoutINSA_7SwizzleILi3ELi4ELi3EEENSA_18smem_ptr_flag_bitsILi16EEENSV_INSB_IJNSB_IJSI_NSC_ILi2EEEEEENSB_IJNSC_ILi8EEES1C_EEENSB_IJSD_NSC_ILi9EEEEEEEEENSB_IJNSB_IJSD_NSC_ILi4096EEEEEENSB_IJSI_NSC_ILi512EEEEEENSB_IJSW_NSC_ILi8192EEEEEEEEEEEEEvEENS13_INSA_20SM90_TMA_LOAD_IM2COLENS15_IS17_S19_NSV_INSB_IJNSB_IJSI_SD_EEES1D_S1F_EEENSB_IJNSB_IJSD_SW_EEES1K_NSB_IJSW_S1H_EEEEEEEEEEvEEEENS_8epilogue10collective6detail29Sm90TmaWarpSpecializedAdapterINS22_15DefaultEpilogueISL_NSB_IJlNSB_IJSD_lllEEESW_EEES27_NS21_6thread17LinearCombinationISL_Li1EffLNS28_9ScaleType4KindE0ELNS_15FloatRoundStyleE2ESL_EENS_4gemm15EpilogueDefaultEEEEEvvEEEEvNT_6ParamsE,@"STO_CUDA_ENTRY STV_DEFAULT"
_ZN7cutlass13device_kernelINS_4conv6kernel13ConvUniversalINS1_16ConvProblemShapeILNS1_8OperatorE2ELi3EEENS1_10collective14CollectiveConvINS1_46MainloopSm90TmaGmmaWarpSpecializedImplicitGemmILS5_2ELi9ELi3EN4cute5tupleIJNSA_1CILi1EEESD_SD_EEENS1_36KernelImplicitTmaWarpSpecializedSm90ELi1EEENSB_IJNSC_ILi128EEENSB_IJNSC_ILi64EEEEEESJ_EEENS_10bfloat16_tESL_NSA_8TiledMMAINSA_8MMA_AtomIJNSA_4SM904GMMA27MMA_64x64x16_F32BF16BF16_SSILNSP_5MajorE1ELSR_1ELNSP_7ScaleInE1ELSS_1EEEEEENSA_6LayoutISE_NSB_IJNSC_ILi0EEESW_SW_EEEEENSB_IJNSA_10UnderscoreESZ_SZ_EEEEENS7_6detail26Sm90ImplicitGemmTileTraitsINSA_13SM90_TMA_LOADENSA_14ComposedLayoutINSA_7SwizzleILi3ELi4ELi3EEENSA_18smem_ptr_flag_bitsILi16EEENSV_INSB_IJNSB_IJSI_NSC_ILi2EEEEEENSB_IJNSC_ILi8EEES1C_EEENSB_IJSD_NSC_ILi9EEEEEEEEENSB_IJNSB_IJSD_NSC_ILi4096EEEEEENSB_IJSI_NSC_ILi512EEEEEENSB_IJSW_NSC_ILi8192EEEEEEEEEEEEEvEENS13_INSA_20SM90_TMA_LOAD_IM2COLENS15_IS17_S19_NSV_INSB_IJNSB_IJSI_SD_EEES1D_S1F_EEENSB_IJNSB_IJSD_SW_EEES1K_NSB_IJSW_S1H_EEEEEEEEEEvEEEENS_8epilogue10collective6detail29Sm90TmaWarpSpecializedAdapterINS22_15DefaultEpilogueISL_NSB_IJlNSB_IJSD_lllEEESW_EEES27_NS21_6thread17LinearCombinationISL_Li1EffLNS28_9ScaleType4KindE0ELNS_15FloatRoundStyleE2ESL_EENS_4gemm15EpilogueDefaultEEEEEvvEEEEvNT_6ParamsE:
[----:B------:R-:W-:Y:S01]  /*0000*/  LDC R1, c[0x0][0x28] ;  /* 0x00000a00ff017b82 */ /* 0x000fe20000000800 */
[----:B------:R-:W0:Y:S01]  /*0010*/  S2R R9, SR_TID.X ;  /* 0x0000000000097919 */ /* 0x000e220000002100 */
[----:B------:R-:W-:Y:S01]  /*0020*/  ELECT P0, URZ, PT ;  /* 0x00000000003f782f */ /* 0x000fe20003800000 */
[----:B------:R-:W-:Y:S01]  /*0030*/  BSSY B0, `(.L_x_0) ;  /* 0x000000f000007945 */ /* 0x000fe20003800000 */
[--C-:B0-----:R-:W-:Y:S02]  /*0040*/  SHF.R.U32.HI R0, RZ, 0x5, R9.reuse ;  /* 0x00000005ff007819 */ /* 0x101fe40000011609 */
[----:B------:R-:W-:-:S03]  /*0050*/  SHF.R.U32.HI R3, RZ, 0x7, R9 ;  /* 0x00000007ff037819 */ /* 0x000fc60000011609 */
[----:B------:R-:W0:Y:S04]  /*0060*/  SHFL.IDX PT, R2, R0, RZ, 0x1f ;  /* 0x00001fff00027589 */ /* 0x000e2800000e0000 */
[----:B------:R1:W2:Y:S01]  /*0070*/  SHFL.IDX PT, R5, R3, RZ, 0x1f ;  /* 0x00001fff03057589 */ /* 0x0002a200000e0000 */
[----:B0-----:R-:W-:-:S13]  /*0080*/  ISETP.NE.OR P0, PT, R2, RZ, !P0 ;  /* 0x000000ff0200720c */ /* 0x001fda0004705670 */
[----:B-12---:R-:W-:Y:S05]  /*0090*/  @P0 BRA `(.L_x_1) ;  /* 0x0000000000200947 */ /* 0x006fea0003800000 */
[----:B------:R-:W-:Y:S02]  /*00a0*/  ULDC.64 UR4, c[0x0][0x198] ;  /* 0x0000660000047ab9 */ /* 0x000fe40000000a00 */
[----:B------:R-:W-:Y:S02]  /*00b0*/  UIADD3 UR6, UP0, UR4, 0xf0, URZ ;  /* 0x000000f004067890 */ /* 0x000fe4000ff1e03f */
[----:B------:R-:W-:Y:S02]  /*00c0*/  UIADD3 UR4, UP1, UR4, 0x1f0, URZ ;  /* 0x000001f004047890 */ /* 0x000fe4000ff3e03f */
[----:B------:R-:W-:Y:S02]  /*00d0*/  UIADD3.X UR7, URZ, UR5, URZ, UP0, !UPT ;  /* 0x000000053f077290 */ /* 0x000fe400087fe43f */
[----:B------:R-:W-:-:S07]  /*00e0*/  UIADD3.X UR5, URZ, UR5, URZ, UP1, !UPT ;  /* 0x000000053f057290 */ /* 0x000fce0008ffe43f */
[----:B------:R0:W-:Y:S02]  /*00f0*/  UTMACCTL.PF [UR6] ;  /* 0x00000000060079b9 */ /* 0x0001e40008040000 */
[----:B------:R0:W-:Y:S02]  /*0100*/  UTMACCTL.PF [UR4] ;  /* 0x00000000040079b9 */ /* 0x0001e40008040000 */
[----:B0-----:R-:W-:Y:S01]  /*0110*/  NOP ;  /* 0x0000000000007918 */ /* 0x001fe20000000000 */
.L_x_1:
[----:B------:R-:W-:Y:S05]  /*0120*/  BSYNC B0 ;  /* 0x0000000000007941 */ /* 0x000fea0003800000 */
.L_x_0:
[----:B------:R-:W0:Y:S01]  /*0130*/  SHFL.IDX PT, R0, R0, RZ, 0x1f ;  /* 0x00001fff00007589 */ /* 0x000e2200000e0000 */
[----:B------:R-:W-:-:S04]  /*0140*/  SHF.R.S32.HI R3, RZ, 0x1f, R2 ;  /* 0x0000001fff037819 */ /* 0x000fc80000011402 */
[----:B------:R-:W-:Y:S02]  /*0150*/  LEA.HI R3, R3, R2, RZ, 0x2 ;  /* 0x0000000203037211 */ /* 0x000fe400078f10ff */
[----:B0-----:R-:W-:-:S13]  /*0160*/  ISETP.NE.AND P0, PT, R0, RZ, PT ;  /* 0x000000ff0000720c */ /* 0x001fda0003f05270 */
[----:B------:R-:W-:Y:S05]  /*0170*/  @P0 BRA `(.L_x_2) ;  /* 0x00000000008c0947 */ /* 0x000fea0003800000 */
[----:B------:R-:W-:Y:S01]  /*0180*/  ELECT P0, URZ, PT ;  /* 0x00000000003f782f */ /* 0x000fe20003800000 */
[----:B------:R-:W-:-:S12]  /*0190*/  BSSY B0, `(.L_x_2) ;  /* 0x0000021000007945 */ /* 0x000fd80003800000 */
[----:B------:R-:W-:Y:S05]  /*01a0*/  @!P0 BRA `(.L_x_3) ;  /* 0x00000000007c8947 */ /* 0x000fea0003800000 */
[----:B------:R-:W0:Y:S01]  /*01b0*/  S2UR UR8, SR_CgaCtaId ;  /* 0x00000000000879c3 */ /* 0x000e220000008800 */
[----:B------:R-:W-:Y:S01]  /*01c0*/  UMOV UR4, 0x400 ;  /* 0x0000040000047882 */ /* 0x000fe20000000000 */
[----:B------:R-:W-:Y:S01]  /*01d0*/  UMOV UR5, 0x1 ;  /* 0x0000000100057882 */ /* 0x000fe20000000000 */
[----:B------:R-:W-:Y:S02]  /*01e0*/  UMOV UR6, 0x80 ;  /* 0x0000008000067882 */ /* 0x000fe40000000000 */
[----:B------:R-:W-:-:S04]  /*01f0*/  UIADD3 UR6, -UR6, 0x100000, URZ ;  /* 0x0010000006067890 */ /* 0x000fc8000fffe13f */
[----:B------:R-:W-:Y:S02]  /*0200*/  USHF.L.U32 UR7, UR6, 0xb, URZ ;  /* 0x0000000b06077899 */ /* 0x000fe4000800063f */
[----:B------:R-:W-:Y:S02]  /*0210*/  USHF.L.U32 UR6, UR6, 0x1, URZ ;  /* 0x0000000106067899 */ /* 0x000fe4000800063f */
[----:B0-----:R-:W-:Y:S02]  /*0220*/  ULEA UR8, UR8, UR4, 0x18 ;  /* 0x0000000408087291 */ /* 0x001fe4000f8ec03f */
[----:B------:R-:W-:-:S04]  /*0230*/  UIADD3 UR4, -UR5, 0x100000, URZ ;  /* 0x0010000005047890 */ /* 0x000fc8000fffe13f */
[----:B------:R-:W-:Y:S02]  /*0240*/  USHF.L.U32 UR5, UR4, 0xb, URZ ;  /* 0x0000000b04057899 */ /* 0x000fe4000800063f */
[----:B------:R-:W-:Y:S01]  /*0250*/  USHF.L.U32 UR4, UR4, 0x1, URZ ;  /* 0x0000000104047899 */ /* 0x000fe2000800063f */
[----:B------:R-:W0:Y:S11]  /*0260*/  FENCE.VIEW.ASYNC.S ;  /* 0x00000000000073c6 */ /* 0x000e360000000000 */
[----:B0-----:R0:W1:Y:S01]  /*0270*/  SYNCS.EXCH.64 URZ, [UR8+0x36000], UR4 ;  /* 0x03600004083f75b2 */ /* 0x0010620008000100 */
[----:B------:R0:W2:Y:S01]  /*0280*/  SYNCS.EXCH.64 URZ, [UR8+0x36048], UR6 ;  /* 0x03604806083f75b2 */ /* 0x0000a20008000100 */
[----:B------:R0:W3:Y:S01]  /*0290*/  SYNCS.EXCH.64 URZ, [UR8+0x36008], UR4 ;  /* 0x03600804083f75b2 */ /* 0x0000e20008000100 */
[----:B------:R0:W4:Y:S01]  /*02a0*/  SYNCS.EXCH.64 URZ, [UR8+0x36050], UR6 ;  /* 0x03605006083f75b2 */ /* 0x0001220008000100 */
[----:B------:R0:W0:Y:S01]  /*02b0*/  SYNCS.EXCH.64 URZ, [UR8+0x36010], UR4 ;  /* 0x03601004083f75b2 */ /* 0x0000220008000100 */
        /* <DEDUP_REMOVED lines=13> */
[----:B------:R-:W-:Y:S01]  /*0390*/  NOP ;  /* 0x0000000000007918 */ /* 0x000fe20000000000 */
.L_x_3:
[----:B0-----:R-:W-:Y:S05]  /*03a0*/  BSYNC B0 ;  /* 0x0000000000007941 */ /* 0x001fea0003800000 */
.L_x_2:
[----:B------:R-:W-:Y:S01]  /*03b0*/  ULDC.64 UR4, c[0x0][0x618] ;  /* 0x0001860000047ab9 */ /* 0x000fe20000000a00 */
[----:B------:R-:W-:Y:S01]  /*03c0*/  LOP3.LUT R3, R3, 0xfffffffc, RZ, 0xc0, !PT ;  /* 0xfffffffc03037812 */ /* 0x000fe200078ec0ff */
[----:B------:R-:W-:Y:S01]  /*03d0*/  NOP ;  /* 0x0000000000007918 */ /* 0x000fe20000000000 */
[----:B------:R-:W-:Y:S01]  /*03e0*/  ISETP.NE.U32.AND P0, PT, RZ, UR4, PT ;  /* 0x00000004ff007c0c */ /* 0x000fe2000bf05070 */
[----:B------:R-:W-:Y:S01]  /*03f0*/  NOP ;  /* 0x0000000000007918 */ /* 0x000fe20000000000 */
[----:B-1234-:R-:W-:Y:S01]  /*0400*/  BAR.SYNC.DEFER_BLOCKING 0x0 ;  /* 0x0000000000007b1d */ /* 0x01efe20000010000 */
[----:B------:R-:W-:Y:S01]  /*0410*/  IMAD.IADD R4, R2, 0x1, -R3 ;  /* 0x0000000102047824 */ /* 0x000fe200078e0a03 */
[----:B------:R-:W-:Y:S02]  /*0420*/  ISETP.NE.AND.EX P0, PT, RZ, UR5, PT, P0 ;  /* 0x00000005ff007c0c */ /* 0x000fe4000bf05300 */
[C---:B------:R-:W-:Y:S02]  /*0430*/  ISETP.NE.AND P2, PT, R5.reuse, 0x1, PT ;  /* 0x000000010500780c */ /* 0x040fe40003f45270 */
[----:B------:R-:W-:Y:S01]  /*0440*/  LOP3.LUT P1, RZ, R5, R4, RZ, 0xfc, !PT ;  /* 0x0000000405ff7212 */ /* 0x000fe2000782fcff */
[----:B------:R-:W-:-:S03]  /*0450*/  ULDC.64 UR12, c[0x0][0x208] ;  /* 0x00008200000c7ab9 */ /* 0x000fc60000000a00 */
[----:B------:R-:W-:-:S04]  /*0460*/  SEL R0, RZ, 0x1, P1 ;  /* 0x00000001ff007807 */ /* 0x000fc80000800000 */
[----:B------:R-:W-:Y:S01]  /*0470*/  SEL R0, R0, 0x2, P2 ;  /* 0x0000000200007807 */ /* 0x000fe20001000000 */
[----:B------:R-:W-:Y:S06]  /*0480*/  @!P0 BRA `(.L_x_4) ;  /* 0x00000000001c8947 */ /* 0x000fec0003800000 */
[----:B------:R-:W0:Y:S02]  /*0490*/  LDC.64 R2, c[0x0][0x618] ;  /* 0x00018600ff027b82 */ /* 0x000e240000000a00 */
[----:B0-----:R-:W2:Y:S02]  /*04a0*/  LDG.E.64 R2, desc[UR12][R2.64] ;  /* 0x0000000c02027981 */ /* 0x001ea4000c1e1b00 */
[----:B--2---:R-:W-:-:S04]  /*04b0*/  ISETP.NE.U32.AND P0, PT, R2, RZ, PT ;  /* 0x000000ff0200720c */ /* 0x004fc80003f05070 */
[----:B------:R-:W-:-:S13]  /*04c0*/  ISETP.NE.AND.EX P0, PT, R3, RZ, PT, P0 ;  /* 0x000000ff0300720c */ /* 0x000fda0003f05300 */
[----:B------:R-:W-:Y:S05]  /*04d0*/  @!P0 BRA `(.L_x_4) ;  /* 0x0000000000088947 */ /* 0x000fea0003800000 */
[----:B------:R2:W5:Y:S01]  /*04e0*/  LD.E R89, desc[UR12][R2.64] ;  /* 0x0000000c02597980 */ /* 0x000562000c101900 */
[----:B------:R-:W-:Y:S05]  /*04f0*/  BRA `(.L_x_5) ;  /* 0x0000000000207947 */ /* 0x000fea0003800000 */
.L_x_4:
[----:B------:R-:W-:Y:S02]  /*0500*/  ULDC.64 UR4, c[0x0][0x608] ;  /* 0x0001820000047ab9 */ /* 0x000fe40000000a00 */
[----:B------:R-:W-:-:S04]  /*0510*/  ISETP.NE.U32.AND P0, PT, RZ, UR4, PT ;  /* 0x00000004ff007c0c */ /* 0x000fc8000bf05070 */
[----:B------:R-:W-:-:S13]  /*0520*/  ISETP.NE.AND.EX P0, PT, RZ, UR5, PT, P0 ;  /* 0x00000005ff007c0c */ /* 0x000fda000bf05300 */
[----:B------:R-:W-:Y:S05]  /*0530*/  @!P0 BRA `(.L_x_6) ;  /* 0x00000000000c8947 */ /* 0x000fea0003800000 */
[----:B------:R-:W0:Y:S02]  /*0540*/  LDC.64 R2, c[0x0][0x608] ;  /* 0x00018200ff027b82 */ /* 0x000e240000000a00 */
[----:B0-----:R0:W5:Y:S01]  /*0550*/  LDG.E R89, desc[UR12][R2.64] ;  /* 0x0000000c02597981 */ /* 0x001162000c1e1900 */
[----:B------:R-:W-:Y:S05]  /*0560*/  BRA `(.L_x_5) ;  /* 0x0000000000047947 */ /* 0x000fea0003800000 */
.L_x_6:
[----:B------:R-:W1:Y:S02]  /*0570*/  LDC R89, c[0x0][0x600] ;  /* 0x00018000ff597b82 */ /* 0x000e640000000800 */
.L_x_5:
[----:B------:R-:W-:Y:S02]  /*0580*/  ULDC.64 UR4, c[0x0][0x620] ;  /* 0x0001880000047ab9 */ /* 0x000fe40000000a00 */
[----:B------:R-:W-:-:S04]  /*0590*/  ISETP.NE.U32.AND P0, PT, RZ, UR4, PT ;  /* 0x00000004ff007c0c */ /* 0x000fc8000bf05070 */
[----:B------:R-:W-:-:S13]  /*05a0*/  ISETP.NE.AND.EX P0, PT, RZ, UR5, PT, P0 ;  /* 0x00000005ff007c0c */ /* 0x000fda000bf05300 */
[----:B------:R-:W-:Y:S05]  /*05b0*/  @!P0 BRA `(.L_x_7) ;  /* 0x00000000001c8947 */ /* 0x000fea0003800000 */
[----:B0-2---:R-:W0:Y:S02]  /*05c0*/  LDC.64 R2, c[0x0][0x620] ;  /* 0x00018800ff027b82 */ /* 0x005e240000000a00 */
[----:B0-----:R-:W2:Y:S02]  /*05d0*/  LDG.E.64 R2, desc[UR12][R2.64] ;  /* 0x0000000c02027981 */ /* 0x001ea4000c1e1b00 */
[----:B--2---:R-:W-:-:S04]  /*05e0*/  ISETP.NE.U32.AND P0, PT, R2, RZ, PT ;  /* 0x000000ff0200720c */ /* 0x004fc80003f05070 */
[----:B------:R-:W-:-:S13]  /*05f0*/  ISETP.NE.AND.EX P0, PT, R3, RZ, PT, P0 ;  /* 0x000000ff0300720c */ /* 0x000fda0003f05300 */
[----:B------:R-:W-:Y:S05]  /*0600*/  @!P0 BRA `(.L_x_7) ;  /* 0x0000000000088947 */ /* 0x000fea0003800000 */
[----:B------:R0:W5:Y:S01]  /*0610*/  LD.E R90, desc[UR12][R2.64] ;  /* 0x0000000c025a7980 */ /* 0x000162000c101900 */
[----:B------:R-:W-:Y:S05]  /*0620*/  BRA `(.L_x_8) ;  /* 0x0000000000207947 */ /* 0x000fea0003800000 */
.L_x_7:
[----:B------:R-:W-:Y:S02]  /*0630*/  ULDC.64 UR4, c[0x0][0x610] ;  /* 0x0001840000047ab9 */ /* 0x000fe40000000a00 */
[----:B------:R-:W-:-:S04]  /*0640*/  ISETP.NE.U32.AND P0, PT, RZ, UR4, PT ;  /* 0x00000004ff007c0c */ /* 0x000fc8000bf05070 */
[----:B------:R-:W-:-:S13]  /*0650*/  ISETP.NE.AND.EX P0, PT, RZ, UR5, PT, P0 ;  /* 0x00000005ff007c0c */ /* 0x000fda000bf05300 */
[----:B------:R-:W-:Y:S05]  /*0660*/  @!P0 BRA `(.L_x_9) ;  /* 0x00000000000c8947 */ /* 0x000fea0003800000 */
[----:B------:R-:W3:Y:S02]  /*0670*/  LDC.64 R90, c[0x0][0x610] ;  /* 0x00018400ff5a7b82 */ /* 0x000ee40000000a00 */
[----:B---3--:R4:W5:Y:S01]  /*0680*/  LDG.E R90, desc[UR12][R90.64] ;  /* 0x0000000c5a5a7981 */ /* 0x008962000c1e1900 */
[----:B------:R-:W-:Y:S05]  /*0690*/  BRA `(.L_x_8) ;  /* 0x0000000000047947 */ /* 0x000fea0003800000 */
.L_x_9:
[----:B------:R-:W3:Y:S02]  /*06a0*/  LDC R90, c[0x0][0x604] ;  /* 0x00018100ff5a7b82 */ /* 0x000ee40000000800 */
.L_x_8:
[----:B0-2---:R-:W0:Y:S01]  /*06b0*/  LDC R2, c[0x0][0x4d8] ;  /* 0x00013600ff027b82 */ /* 0x005e220000000800 */
[----:B------:R-:W2:Y:S07]  /*06c0*/  S2R R10, SR_CTAID.Y ;  /* 0x00000000000a7919 */ /* 0x000eae0000002600 */
[----:B------:R-:W1:Y:S08]  /*06d0*/  LDC R95, c[0x0][0x4dc] ;  /* 0x00013700ff5f7b82 */ /* 0x000e700000000800 */
[----:B------:R-:W4:Y:S01]  /*06e0*/  LDC R20, c[0x0][0x4e0] ;  /* 0x00013800ff147b82 */ /* 0x000f220000000800 */
[----:B0-----:R-:W-:-:S05]  /*06f0*/  VIADD R2, R2, 0x3f ;  /* 0x0000003f02027836 */ /* 0x001fca0000000000 */
[----:B------:R-:W-:Y:S02]  /*0700*/  SHF.R.S32.HI R3, RZ, 0x1f, R2 ;  /* 0x0000001fff037819 */ /* 0x000fe40000011402 */
[----:B-1----:R-:W-:Y:S02]  /*0710*/  IABS R14, R95 ;  /* 0x0000005f000e7213 */ /* 0x002fe40000000000 */
[----:B------:R-:W-:-:S04]  /*0720*/  LEA.HI R3, R3, R2, RZ, 0x6 ;  /* 0x0000000203037211 */ /* 0x000fc800078f30ff */
[----:B------:R-:W-:-:S04]  /*0730*/  SHF.R.S32.HI R97, RZ, 0x6, R3 ;  /* 0x00000006ff617819 */ /* 0x000fc80000011403 */
[-C--:B------:R-:W-:Y:S02]  /*0740*/  IABS R12, R97.reuse ;  /* 0x00000061000c7213 */ /* 0x080fe40000000000 */
[----:B------:R-:W-:Y:S02]  /*0750*/  IABS R8, R97 ;  /* 0x0000006100087213 */ /* 0x000fe40000000000 */
[----:B------:R-:W0:Y:S03]  /*0760*/  I2F.RP R6, R12 ;  /* 0x0000000c00067306 */ /* 0x000e260000209400 */
[----:B------:R-:W-:-:S05]  /*0770*/  IMAD.MOV R11, RZ, RZ, -R8 ;  /* 0x000000ffff0b7224 */ /* 0x000fca00078e0a08 */
[----:B0-----:R-:W0:Y:S02]  /*0780*/  MUFU.RCP R6, R6 ;  /* 0x0000000600067308 */ /* 0x001e240000001000 */
[----:B0-----:R-:W-:Y:S01]  /*0790*/  VIADD R2, R6, 0xffffffe ;  /* 0x0ffffffe06027836 */ /* 0x001fe20000000000 */
[----:B--2---:R-:W-:-:S05]  /*07a0*/  IABS R6, R10 ;  /* 0x0000000a00067213 */ /* 0x004fca0000000000 */
[----:B------:R0:W1:Y:S02]  /*07b0*/  F2I.FTZ.U32.TRUNC.NTZ R3, R2 ;  /* 0x0000000200037305 */ /* 0x000064000021f000 */
[----:B0-----:R-:W-:Y:S02]  /*07c0*/  IMAD.MOV.U32 R2, RZ, RZ, RZ ;  /* 0x000000ffff027224 */ /* 0x001fe400078e00ff */
[----:B-1----:R-:W-:-:S04]  /*07d0*/  IMAD.MOV R7, RZ, RZ, -R3 ;  /* 0x000000ffff077224 */ /* 0x002fc800078e0a03 */
[----:B------:R-:W-:-:S04]  /*07e0*/  IMAD R7, R7, R12, RZ ;  /* 0x0000000c07077224 */ /* 0x000fc800078e02ff */
[----:B------:R-:W-:Y:S02]  /*07f0*/  IMAD.HI.U32 R3, R3, R7, R2 ;  /* 0x0000000703037227 */ /* 0x000fe400078e0002 */
[----:B------:R-:W0:Y:S04]  /*0800*/  I2F.RP R7, R14 ;  /* 0x0000000e00077306 */ /* 0x000e280000209400 */
[----:B------:R-:W-:-:S04]  /*0810*/  IMAD.HI.U32 R2, R3, R6, RZ ;  /* 0x0000000603027227 */ /* 0x000fc800078e00ff */
[----:B------:R-:W-:Y:S01]  /*0820*/  IMAD R3, R2, R11, R6 ;  /* 0x0000000b02037224 */ /* 0x000fe200078e0206 */
[----:B------:R-:W-:Y:S02]  /*0830*/  LOP3.LUT R6, R10, R97, RZ, 0x3c, !PT ;  /* 0x000000610a067212 */ /* 0x000fe400078e3cff */
[----:B----4-:R-:W-:Y:S02]  /*0840*/  IABS R11, R20 ;  /* 0x00000014000b7213 */ /* 0x010fe40000000000 */
[----:B------:R-:W-:Y:S01]  /*0850*/  ISETP.GT.U32.AND P1, PT, R12, R3, PT ;  /* 0x000000030c00720c */ /* 0x000fe20003f24070 */
[----:B0-----:R-:W0:Y:S01]  /*0860*/  MUFU.RCP R7, R7 ;  /* 0x0000000700077308 */ /* 0x001e220000001000 */
[----:B------:R-:W-:-:S11]  /*0870*/  ISETP.GE.AND P2, PT, R6, RZ, PT ;  /* 0x000000ff0600720c */ /* 0x000fd60003f46270 */
[----:B------:R-:W-:Y:S02]  /*0880*/  @!P1 IMAD.IADD R3, R3, 0x1, -R12 ;  /* 0x0000000103039824 */ /* 0x000fe400078e0a0c */
[----:B------:R-:W-:Y:S01]  /*0890*/  @!P1 VIADD R2, R2, 0x1 ;  /* 0x0000000102029836 */ /* 0x000fe20000000000 */
[----:B------:R-:W-:Y:S02]  /*08a0*/  ISETP.NE.AND P1, PT, R97, RZ, PT ;  /* 0x000000ff6100720c */ /* 0x000fe40003f25270 */
[----:B------:R-:W-:Y:S01]  /*08b0*/  ISETP.GE.U32.AND P0, PT, R3, R12, PT ;  /* 0x0000000c0300720c */ /* 0x000fe20003f06070 */
[----:B0-----:R-:W-:-:S04]  /*08c0*/  VIADD R8, R7, 0xffffffe ;  /* 0x0ffffffe07087836 */ /* 0x001fc80000000000 */
[----:B------:R-:W0:Y:S08]  /*08d0*/  F2I.FTZ.U32.TRUNC.NTZ R3, R8 ;  /* 0x0000000800037305 */ /* 0x000e30000021f000 */
[----:B------:R-:W-:-:S04]  /*08e0*/  @P0 VIADD R2, R2, 0x1 ;  /* 0x0000000102020836 */ /* 0x000fc80000000000 */
[----:B------:R-:W-:Y:S02]  /*08f0*/  IMAD.MOV.U32 R12, RZ, RZ, R2 ;  /* 0x000000ffff0c7224 */ /* 0x000fe400078e0002 */
[----:B------:R-:W-:Y:S02]  /*0900*/  IMAD.MOV.U32 R2, RZ, RZ, RZ ;  /* 0x000000ffff027224 */ /* 0x000fe400078e00ff */
[----:B0-----:R-:W-:Y:S02]  /*0910*/  IMAD.MOV R7, RZ, RZ, -R3 ;  /* 0x000000ffff077224 */ /* 0x001fe400078e0a03 */
[----:B------:R-:W-:Y:S01]  /*0920*/  @!P2 IMAD.MOV R12, RZ, RZ, -R12 ;  /* 0x000000ffff0ca224 */ /* 0x000fe200078e0a0c */
[----:B------:R-:W-:Y:S01]  /*0930*/  @!P1 LOP3.LUT R12, RZ, R97, RZ, 0x33, !PT ;  /* 0x00000061ff0c9212 */ /* 0x000fe200078e33ff */
[----:B------:R-:W-:-:S03]  /*0940*/  IMAD R7, R7, R14, RZ ;  /* 0x0000000e07077224 */ /* 0x000fc600078e02ff */
[----:B------:R-:W-:Y:S01]  /*0950*/  IABS R6, R12 ;  /* 0x0000000c00067213 */ /* 0x000fe20000000000 */
[----:B------:R-:W-:Y:S02]  /*0960*/  IMAD.HI.U32 R2, R3, R7, R2 ;  /* 0x0000000703027227 */ /* 0x000fe400078e0002 */
[----:B------:R-:W0:Y:S02]  /*0970*/  I2F.RP R7, R11 ;  /* 0x0000000b00077306 */ /* 0x000e240000209400 */
[----:B------:R-:W-:-:S04]  /*0980*/  IMAD.MOV.U32 R3, RZ, RZ, R6 ;  /* 0x000000ffff037224 */ /* 0x000fc800078e0006 */
[----:B------:R-:W-:-:S04]  /*0990*/  IMAD.HI.U32 R2, R2, R3, RZ ;  /* 0x0000000302027227 */ /* 0x000fc800078e00ff */
[----:B------:R-:W-:-:S04]  /*09a0*/  IMAD.MOV R6, RZ, RZ, -R2 ;  /* 0x000000ffff067224 */ /* 0x000fc800078e0a02 */
[----:B------:R-:W-:Y:S01]  /*09b0*/  IMAD R3, R14, R6, R3 ;  /* 0x000000060e037224 */ /* 0x000fe200078e0203 */
[----:B0-----:R-:W0:Y:S01]  /*09c0*/  MUFU.RCP R7, R7 ;  /* 0x0000000700077308 */ /* 0x001e220000001000 */
[----:B------:R-:W-:-:S03]  /*09d0*/  LOP3.LUT R6, R12, R95, RZ, 0x3c, !PT ;  /* 0x0000005f0c067212 */ /* 0x000fc600078e3cff */
[----:B------:R-:W-:Y:S02]  /*09e0*/  ISETP.GT.U32.AND P1, PT, R14, R3, PT ;  /* 0x000000030e00720c */ /* 0x000fe40003f24070 */
[----:B------:R-:W-:-:S11]  /*09f0*/  ISETP.GE.AND P2, PT, R6, RZ, PT ;  /* 0x000000ff0600720c */ /* 0x000fd60003f46270 */
[----:B------:R-:W-:Y:S02]  /*0a00*/  @!P1 IMAD.IADD R3, R3, 0x1, -R14 ;  /* 0x0000000103039824 */ /* 0x000fe400078e0a0e */
[----:B0-----:R-:W-:Y:S02]  /*0a10*/  VIADD R8, R7, 0xffffffe ;  /* 0x0ffffffe07087836 */ /* 0x001fe40000000000 */
[----:B------:R-:W-:Y:S01]  /*0a20*/  @!P1 VIADD R2, R2, 0x1 ;  /* 0x0000000102029836 */ /* 0x000fe20000000000 */
[----:B------:R-:W-:Y:S02]  /*0a30*/  ISETP.GE.U32.AND P0, PT, R3, R14, PT ;  /* 0x0000000e0300720c */ /* 0x000fe40003f06070 */
[----:B------:R-:W0:Y:S01]  /*0a40*/  F2I.FTZ.U32.TRUNC.NTZ R3, R8 ;  /* 0x0000000800037305 */ /* 0x000e22000021f000 */
[----:B------:R-:W-:Y:S01]  /*0a50*/  ISETP.NE.AND P1, PT, R95, RZ, PT ;  /* 0x000000ff5f00720c */ /* 0x000fe20003f25270 */
[----:B------:R-:W1:Y:S09]  /*0a60*/  LDC R14, c[0x0][0x294] ;  /* 0x0000a500ff0e7b82 */ /* 0x000e720000000800 */
[----:B------:R-:W-:-:S04]  /*0a70*/  @P0 VIADD R2, R2, 0x1 ;  /* 0x0000000102020836 */ /* 0x000fc80000000000 */
[----:B------:R-:W-:Y:S02]  /*0a80*/  IMAD.MOV.U32 R13, RZ, RZ, R2 ;  /* 0x000000ffff0d7224 */ /* 0x000fe400078e0002 */
[----:B0-----:R-:W-:Y:S02]  /*0a90*/  IMAD.MOV R2, RZ, RZ, -R3 ;  /* 0x000000ffff027224 */ /* 0x001fe400078e0a03 */
[----:B------:R-:W-:Y:S01]  /*0aa0*/  @!P2 IMAD.MOV R13, RZ, RZ, -R13 ;  /* 0x000000ffff0da224 */ /* 0x000fe200078e0a0d */
[----:B------:R-:W-:Y:S01]  /*0ab0*/  @!P1 LOP3.LUT R13, RZ, R95, RZ, 0x33, !PT ;  /* 0x0000005fff0d9212 */ /* 0x000fe200078e33ff */
[----:B------:R-:W-:Y:S02]  /*0ac0*/  IMAD R7, R2, R11, RZ ;  /* 0x0000000b02077224 */ /* 0x000fe400078e02ff */
[----:B------:R-:W-:Y:S01]  /*0ad0*/  IMAD.MOV.U32 R2, RZ, RZ, RZ ;  /* 0x000000ffff027224 */ /* 0x000fe200078e00ff */
[----:B------:R-:W-:Y:S01]  /*0ae0*/  IABS R6, R13 ;  /* 0x0000000d00067213 */ /* 0x000fe20000000000 */
[----:B------:R-:W-:-:S02]  /*0af0*/  IMAD.MOV R8, RZ, RZ, -R13 ;  /* 0x000000ffff087224 */ /* 0x000fc400078e0a0d */
[----:B------:R-:W-:-:S04]  /*0b00*/  IMAD.HI.U32 R2, R3, R7, R2 ;  /* 0x0000000703027227 */ /* 0x000fc800078e0002 */
[----:B------:R-:W-:Y:S02]  /*0b10*/  IMAD.MOV.U32 R3, RZ, RZ, R6 ;  /* 0x000000ffff037224 */ /* 0x000fe400078e0006 */
[----:B------:R-:W-:Y:S02]  /*0b20*/  IMAD.MOV R6, RZ, RZ, -R12 ;  /* 0x000000ffff067224 */ /* 0x000fe400078e0a0c */
[----:B------:R-:W-:-:S04]  /*0b30*/  IMAD.HI.U32 R94, R2, R3, RZ ;  /* 0x00000003025e7227 */ /* 0x000fc800078e00ff */
[----:B------:R-:W-:Y:S02]  /*0b40*/  IMAD.MOV R2, RZ, RZ, -R94 ;  /* 0x000000ffff027224 */ /* 0x000fe400078e0a5e */
[----:B------:R-:W-:Y:S02]  /*0b50*/  IMAD R97, R97, R6, R10 ;  /* 0x0000000661617224 */ /* 0x000fe400078e020a */
[----:B------:R-:W-:Y:S02]  /*0b60*/  IMAD R2, R11, R2, R3 ;  /* 0x000000020b027224 */ /* 0x000fe400078e0203 */
[----:B------:R-:W-:-:S03]  /*0b70*/  IMAD R95, R95, R8, R12 ;  /* 0x000000085f5f7224 */ /* 0x000fc600078e020c */
[----:B------:R-:W-:-:S13]  /*0b80*/  ISETP.GT.U32.AND P1, PT, R11, R2, PT ;  /* 0x000000020b00720c */ /* 0x000fda0003f24070 */
[----:B------:R-:W-:Y:S02]  /*0b90*/  @!P1 IMAD.IADD R2, R2, 0x1, -R11 ;  /* 0x0000000102029824 */ /* 0x000fe400078e0a0b */
[----:B------:R-:W-:Y:S01]  /*0ba0*/  @!P1 VIADD R94, R94, 0x1 ;  /* 0x000000015e5e9836 */ /* 0x000fe20000000000 */
[----:B------:R-:W-:Y:S02]  /*0bb0*/  ISETP.NE.AND P1, PT, R20, RZ, PT ;  /* 0x000000ff1400720c */ /* 0x000fe40003f25270 */
[----:B------:R-:W-:Y:S02]  /*0bc0*/  ISETP.GE.U32.AND P0, PT, R2, R11, PT ;  /* 0x0000000b0200720c */ /* 0x000fe40003f06070 */
[----:B------:R-:W-:-:S04]  /*0bd0*/  LOP3.LUT R2, R13, R20, RZ, 0x3c, !PT ;  /* 0x000000140d027212 */ /* 0x000fc800078e3cff */
[----:B------:R-:W-:Y:S01]  /*0be0*/  ISETP.GE.AND P2, PT, R2, RZ, PT ;  /* 0x000000ff0200720c */ /* 0x000fe20003f46270 */
[----:B-1----:R-:W-:-:S05]  /*0bf0*/  VIADD R2, R14, 0x3f ;  /* 0x0000003f0e027836 */ /* 0x002fca0000000000 */
[----:B------:R-:W-:Y:S01]  /*0c00*/  SHF.R.S32.HI R3, RZ, 0x1f, R2 ;  /* 0x0000001fff037819 */ /* 0x000fe20000011402 */
[----:B------:R-:W-:Y:S01]  /*0c10*/  @P0 VIADD R94, R94, 0x1 ;  /* 0x000000015e5e0836 */ /* 0x000fe20000000000 */
[----:B------:R-:W-:Y:S02]  /*0c20*/  ISETP.NE.AND P0, PT, R5, RZ, PT ;  /* 0x000000ff0500720c */ /* 0x000fe40003f05270 */
[----:B------:R-:W-:-:S03]  /*0c30*/  LEA.HI R3, R3, R2, RZ, 0x6 ;  /* 0x0000000203037211 */ /* 0x000fc600078f30ff */
[----:B------:R-:W-:Y:S01]  /*0c40*/  @!P2 IMAD.MOV R94, RZ, RZ, -R94 ;  /* 0x000000ffff5ea224 */ /* 0x000fe200078e0a5e */
[----:B------:R-:W-:-:S05]  /*0c50*/  @!P1 LOP3.LUT R94, RZ, R20, RZ, 0x33, !PT ;  /* 0x00000014ff5e9212 */ /* 0x000fca00078e33ff */
[----:B------:R-:W-:-:S04]  /*0c60*/  IMAD.MOV R7, RZ, RZ, -R94 ;  /* 0x000000ffff077224 */ /* 0x000fc800078e0a5e */
[----:B------:R-:W-:Y:S01]  /*0c70*/  IMAD R20, R20, R7, R13 ;  /* 0x0000000714147224 */ /* 0x000fe200078e020d */
[----:B------:R-:W-:Y:S01]  /*0c80*/  SHF.R.S32.HI R7, RZ, 0x6, R3 ;  /* 0x00000006ff077819 */ /* 0x000fe20000011403 */
[----:B------:R-:W-:Y:S06]  /*0c90*/  @!P0 BRA `(.L_x_10) ;  /* 0x0000005c00108947 */ /* 0x000fec0003800000 */
[----:B------:R-:W-:-:S13]  /*0ca0*/  ISETP.NE.AND P0, PT, R5, 0x1, PT ;  /* 0x000000010500780c */ /* 0x000fda0003f05270 */
[----:B------:R-:W-:Y:S05]  /*0cb0*/  @P0 EXIT ;  /* 0x000000000000094d */ /* 0x000fea0003800000 */
[----:B------:R-:W-:Y:S01]  /*0cc0*/  ISETP.GE.AND P0, PT, R14, 0x1, PT ;  /* 0x000000010e00780c */ /* 0x000fe20003f06270 */
[----:B------:R-:W-:Y:S01]  /*0cd0*/  UMOV UR4, URZ ;  /* 0x0000003f00047c82 */ /* 0x000fe20008000000 */
[----:B------:R-:W-:Y:S02]  /*0ce0*/  CS2R R54, SRZ ;  /* 0x0000000000367805 */ /* 0x000fe4000001ff00 */
[----:B------:R-:W-:Y:S02]  /*0cf0*/  CS2R R56, SRZ ;  /* 0x0000000000387805 */ /* 0x000fe4000001ff00 */
[----:B------:R-:W-:Y:S02]  /*0d00*/  CS2R R58, SRZ ;  /* 0x00000000003a7805 */ /* 0x000fe4000001ff00 */
[----:B------:R-:W-:Y:S02]  /*0d10*/  CS2R R60, SRZ ;  /* 0x00000000003c7805 */ /* 0x000fe4000001ff00 */
[----:B------:R-:W-:-:S02]  /*0d20*/  CS2R R62, SRZ ;  /* 0x00000000003e7805 */ /* 0x000fc4000001ff00 */
[----:B------:R-:W-:Y:S02]  /*0d30*/  CS2R R64, SRZ ;  /* 0x0000000000407805 */ /* 0x000fe4000001ff00 */
        /* <DEDUP_REMOVED lines=25> */
[----:B------:R-:W-:Y:S01]  /*0ed0*/  CS2R R52, SRZ ;  /* 0x0000000000347805 */ /* 0x000fe2000001ff00 */
[----:B------:R-:W-:Y:S06]  /*0ee0*/  @!P0 BRA `(.L_x_11) ;  /* 0x0000000000e08947 */ /* 0x000fec0003800000 */
[----:B------:R-:W-:-:S04]  /*0ef0*/  LOP3.LUT R2, R0, 0x1, RZ, 0xfc, !PT ;  /* 0x0000000100027812 */ /* 0x000fc800078efcff */
[----:B------:R-:W-:-:S13]  /*0f00*/  ISETP.NE.AND P0, PT, R2, 0x3, PT ;  /* 0x000000030200780c */ /* 0x000fda0003f05270 */
[----:B------:R-:W-:Y:S05]  /*0f10*/  @!P0 BRA `(.L_x_12) ;  /* 0x0000000000048947 */ /* 0x000fea0003800000 */
[----:B------:R-:W-:Y:S01]  /*0f20*/  BPT.TRAP 0x1 ;  /* 0x000000040000795c */ /* 0x000fe20000300000 */
.L_x_12:
[----:B------:R-:W0:Y:S01]  /*0f30*/  S2UR UR5, SR_CgaCtaId ;  /* 0x00000000000579c3 */ /* 0x000e220000008800 */
[----:B------:R-:W-:Y:S01]  /*0f40*/  SHF.L.U32 R2, RZ, 0x1f, RZ ;  /* 0x0000001fff027819 */ /* 0x000fe200000006ff */
[----:B------:R-:W-:Y:S02]  /*0f50*/  UMOV UR4, 0x400 ;  /* 0x0000040000047882 */ /* 0x000fe40000000000 */
[----:B0-----:R-:W-:-:S12]  /*0f60*/  ULEA UR4, UR5, UR4, 0x18 ;  /* 0x0000000405047291 */ /* 0x001fd8000f8ec03f */
.L_x_13:
[----:B0-----:R-:W-:-:S04]  /*0f70*/  IMAD.U32 R3, RZ, RZ, UR4 ;  /* 0x00000004ff037e24 */ /* 0x001fc8000f8e00ff */
[----:B------:R0:W1:Y:S03]  /*0f80*/  SYNCS.PHASECHK.TRANS64.TRYWAIT P0, [R3+URZ+0x36000], R2 ;  /* 0x03600002030075a7 */ /* 0x000066000800017f */
[----:B-1----:R-:W-:Y:S05]  /*0f90*/  @!P0 NANOSLEEP.SYNCS 0x989680 ;  /* 0x009896800000895d */ /* 0x002fea0003900000 */
[----:B------:R-:W1:Y:S02]  /*0fa0*/  @!P0 SYNCS.PHASECHK.TRANS64 P0, [R3+URZ+0x36000], R2 ;  /* 0x03600002030085a7 */ /* 0x000e64000800007f */
[----:B-1----:R-:W-:Y:S05]  /*0fb0*/  @!P0 BRA `(.L_x_13) ;  /* 0xfffffffc00ec8947 */ /* 0x002fea000383ffff */
[----:B------:R-:W-:Y:S01]  /*0fc0*/  UIADD3 UR5, UR4, 0x24000, URZ ;  /* 0x0002400004057890 */ /* 0x000fe2000fffe03f */
[----:B------:R-:W-:Y:S01]  /*0fd0*/  WARPGROUP.ARRIVE ;  /* 0x00000000000079c5 */ /* 0x000fe20000000000 */
[----:B------:R-:W-:Y:S02]  /*0fe0*/  USHF.R.U32.HI UR4, URZ, 0x4, UR4 ;  /* 0x000000043f047899 */ /* 0x000fe40008011604 */
[----:B------:R-:W-:Y:S02]  /*0ff0*/  USHF.R.U32.HI UR5, URZ, 0x4, UR5 ;  /* 0x000000043f057899 */ /* 0x000fe40008011605 */
[----:B------:R-:W-:Y:S02]  /*1000*/  ULOP3.LUT UR8, UR4, 0x3fff, URZ, 0xc0, !UPT ;  /* 0x00003fff04087892 */ /* 0x000fe4000f8ec03f */
[----:B------:R-:W-:Y:S02]  /*1010*/  ULOP3.LUT UR9, UR5, 0x3fff, URZ, 0xc0, !UPT ;  /* 0x00003fff05097892 */ /* 0x000fe4000f8ec03f */
[----:B------:R-:W-:Y:S01]  /*1020*/  UIADD3 UR10, UR8, 0x200, URZ ;  /* 0x00000200080a7890 */ /* 0x000fe2000fffe03f */
[----:B------:R-:W-:-:S02]  /*1030*/  UMOV UR5, 0x40000040 ;  /* 0x4000004000057882 */ /* 0x000fc40000000000 */
[----:B------:R-:W-:Y:S01]  /*1040*/  UMOV UR4, UR8 ;  /* 0x0000000800047c82 */ /* 0x000fe20008000000 */
[----:B------:R-:W-:Y:S01]  /*1050*/  UMOV UR7, 0x40000040 ;  /* 0x4000004000077882 */ /* 0x000fe20000000000 */
[----:B------:R-:W-:Y:S02]  /*1060*/  UMOV UR6, UR9 ;  /* 0x0000000900067c82 */ /* 0x000fe40008000000 */
[----:B------:R-:W-:Y:S01]  /*1070*/  HGMMA.64x64x16.F32.BF16 R56, gdesc[UR4].tnspA.tnspB, RZ, !UPT ;  /* 0x60e00000043879f0 */ /* 0x000fe2000c7018ff */
[----:B------:R-:W-:Y:S01]  /*1080*/  UMOV UR4, UR10 ;  /* 0x0000000a00047c82 */ /* 0x000fe20008000000 */
[----:B------:R-:W-:Y:S01]  /*1090*/  UMOV UR5, 0x40000040 ;  /* 0x4000004000057882 */ /* 0x000fe20000000000 */
[----:B------:R-:W-:Y:S01]  /*10a0*/  UIADD3 UR10, UR8, 0x280, URZ ;  /* 0x00000280080a7890 */ /* 0x000fe2000fffe03f */
[----:B------:R-:W-:Y:S01]  /*10b0*/  HGMMA.64x64x16.F32.BF16 R24, gdesc[UR4].tnspA.tnspB, RZ, !UPT ;  /* 0x60e00000041879f0 */ /* 0x000fe2000c7018ff */
[----:B------:R-:W-:Y:S02]  /*10c0*/  UIADD3 UR4, UR8, 0x80, URZ ;  /* 0x0000008008047890 */ /* 0x000fe4000fffe03f */
[----:B------:R-:W-:Y:S01]  /*10d0*/  UIADD3 UR6, UR9, 0x80, URZ ;  /* 0x0000008009067890 */ /* 0x000fe2000fffe03f */
[----:B------:R-:W-:Y:S01]  /*10e0*/  UMOV UR5, 0x40000040 ;  /* 0x4000004000057882 */ /* 0x000fe20000000000 */
[----:B------:R-:W-:-:S07]  /*10f0*/  UMOV UR7, 0x40000040 ;  /* 0x4000004000077882 */ /* 0x000fce0000000000 */
[----:B------:R-:W-:Y:S01]  /*1100*/  HGMMA.64x64x16.F32.BF16 R56, gdesc[UR4].tnspA.tnspB, R56 ;  /* 0x60e00000043879f0 */ /* 0x000fe20008701838 */
[----:B------:R-:W-:Y:S01]  /*1110*/  UMOV UR4, UR10 ;  /* 0x0000000a00047c82 */ /* 0x000fe20008000000 */
[----:B------:R-:W-:Y:S01]  /*1120*/  UMOV UR5, 0x40000040 ;  /* 0x4000004000057882 */ /* 0x000fe20000000000 */
[----:B------:R-:W-:Y:S01]  /*1130*/  UIADD3 UR10, UR8, 0x300, URZ ;  /* 0x00000300080a7890 */ /* 0x000fe2000fffe03f */
[----:B------:R-:W-:Y:S01]  /*1140*/  HGMMA.64x64x16.F32.BF16 R24, gdesc[UR4].tnspA.tnspB, R24 ;  /* 0x60e00000041879f0 */ /* 0x000fe20008701818 */
[----:B------:R-:W-:Y:S02]  /*1150*/  UIADD3 UR4, UR8, 0x100, URZ ;  /* 0x0000010008047890 */ /* 0x000fe4000fffe03f */
[----:B------:R-:W-:Y:S01]  /*1160*/  UIADD3 UR6, UR9, 0x100, URZ ;  /* 0x0000010009067890 */ /* 0x000fe2000fffe03f */
[----:B------:R-:W-:Y:S01]  /*1170*/  UMOV UR5, 0x40000040 ;  /* 0x4000004000057882 */ /* 0x000fe20000000000 */
[----:B------:R-:W-:-:S07]  /*1180*/  UMOV UR7, 0x40000040 ;  /* 0x4000004000077882 */ /* 0x000fce0000000000 */
[----:B------:R-:W-:Y:S01]  /*1190*/  HGMMA.64x64x16.F32.BF16 R56, gdesc[UR4].tnspA.tnspB, R56 ;  /* 0x60e00000043879f0 */ /* 0x000fe20008701838 */
[----:B------:R-:W-:Y:S01]  /*11a0*/  UMOV UR4, UR10 ;  /* 0x0000000a00047c82 */ /* 0x000fe20008000000 */
[----:B------:R-:W-:Y:S02]  /*11b0*/  UMOV UR5, 0x40000040 ;  /* 0x4000004000057882 */ /* 0x000fe40000000000 */
[----:B------:R-:W-:Y:S01]  /*11c0*/  HGMMA.64x64x16.F32.BF16 R24, gdesc[UR4].tnspA.tnspB, R24 ;  /* 0x60e00000041879f0 */ /* 0x000fe20008701818 */
[----:B------:R-:W-:Y:S02]  /*11d0*/  UIADD3 UR4, UR8, 0x180, URZ ;  /* 0x0000018008047890 */ /* 0x000fe4000fffe03f */
[----:B------:R-:W-:Y:S02]  /*11e0*/  UIADD3 UR6, UR9, 0x180, URZ ;  /* 0x0000018009067890 */ /* 0x000fe4000fffe03f */
[----:B------:R-:W-:Y:S01]  /*11f0*/  UIADD3 UR8, UR8, 0x380, URZ ;  /* 0x0000038008087890 */ /* 0x000fe2000fffe03f */
[----:B------:R-:W-:Y:S01]  /*1200*/  UMOV UR5, 0x40000040 ;  /* 0x4000004000057882 */ /* 0x000fe20000000000 */
[----:B------:R-:W-:-:S05]  /*1210*/  UMOV UR7, 0x40000040 ;  /* 0x4000004000077882 */ /* 0x000fca0000000000 */
[----:B------:R-:W-:Y:S01]  /*1220*/  HGMMA.64x64x16.F32.BF16 R56, gdesc[UR4].tnspA.tnspB, R56 ;  /* 0x60e00000043879f0 */ /* 0x000fe20008701838 */
[----:B------:R-:W-:Y:S01]  /*1230*/  UMOV UR4, UR8 ;  /* 0x0000000800047c82 */ /* 0x000fe20008000000 */
[----:B------:R-:W-:Y:S02]  /*1240*/  UMOV UR5, 0x40000040 ;  /* 0x4000004000057882 */ /* 0x000fe40000000000 */
[----:B------:R-:W-:Y:S01]  /*1250*/  HGMMA.64x64x16.F32.BF16 R24, gdesc[UR4].tnspA.tnspB, R24, gsb0 ;  /* 0x60e00000041879f0 */ /* 0x000fe20008001818 */
[----:B------:R-:W-:-:S05]  /*1260*/  UMOV UR4, 0x1 ;  /* 0x0000000100047882 */ /* 0x000fca0000000000 */
.L_x_11:
[----:B0-----:R-:W-:-:S05]  /*1270*/  VIMNMX R2, R7, 0x1, PT ;  /* 0x0000000107027848 */ /* 0x001fca0003fe0100 */
[----:B------:R-:W-:-:S05]  /*1280*/  IMAD.IADD R4, R7, 0x1, -R2 ;  /* 0x0000000107047824 */ /* 0x000fca00078e0a02 */
[----:B------:R-:W-:-:S13]  /*1290*/  ISETP.GE.AND P0, PT, R4, 0x1, PT ;  /* 0x000000010400780c */ /* 0x000fda0003f06270 */
[----:B------:R-:W-:Y:S05]  /*12a0*/  @!P0 BRA `(.L_x_14) ;  /* 0x0000000400508947 */ /* 0x000fea0003800000 */
[----:B------:R-:W0:Y:S01]  /*12b0*/  S2UR UR5, SR_CgaCtaId ;  /* 0x00000000000579c3 */ /* 0x000e220000008800 */
[----:B------:R-:W-:Y:S01]  /*12c0*/  UMOV UR6, 0x400 ;  /* 0x0000040000067882 */ /* 0x000fe20000000000 */
[----:B------:R-:W-:Y:S01]  /*12d0*/  LOP3.LUT R7, R0, 0x1, RZ, 0xfc, !PT ;  /* 0x0000000100077812 */ /* 0x000fe200078efcff */
[----:B------:R-:W-:Y:S01]  /*12e0*/  IMAD.MOV.U32 R5, RZ, RZ, RZ ;  /* 0x000000ffff057224 */ /* 0x000fe200078e00ff */
[----:B------:R-:W-:Y:S01]  /*12f0*/  UISETP.NE.U32.AND UP0, UPT, UR4, URZ, UPT ;  /* 0x0000003f0400728c */ /* 0x000fe2000bf05070 */
[----:B------:R-:W-:Y:S01]  /*1300*/  IMAD.MOV.U32 R2, RZ, RZ, R4 ;  /* 0x000000ffff027224 */ /* 0x000fe200078e0004 */
[----:B0-----:R-:W-:-:S04]  /*1310*/  ULEA UR6, UR5, UR6, 0x18 ;  /* 0x0000000605067291 */ /* 0x001fc8000f8ec03f */
[----:B------:R-:W-:Y:S02]  /*1320*/  UIADD3 UR5, UR6, 0x24000, URZ ;  /* 0x0002400006057890 */ /* 0x000fe4000fffe03f */
[----:B------:R-:W-:Y:S02]  /*1330*/  USHF.R.U32.HI UR7, URZ, 0x4, UR6 ;  /* 0x000000043f077899 */ /* 0x000fe40008011606 */
[----:B------:R-:W-:Y:S02]  /*1340*/  USHF.R.U32.HI UR5, URZ, 0x4, UR5 ;  /* 0x000000043f057899 */ /* 0x000fe40008011605 */
[----:B------:R-:W-:Y:S02]  /*1350*/  ULOP3.LUT UR7, UR7, 0x3fff, URZ, 0xc0, !UPT ;  /* 0x00003fff07077892 */ /* 0x000fe4000f8ec03f */
[----:B------:R-:W-:-:S03]  /*1360*/  ULOP3.LUT UR17, UR5, 0x3fff, URZ, 0xc0, !UPT ;  /* 0x00003fff05117892 */ /* 0x000fc6000f8ec03f */
[----:B------:R-:W-:-:S09]  /*1370*/  UMOV UR5, URZ ;  /* 0x0000003f00057c82 */ /* 0x000fd20008000000 */
.L_x_19:
[----:B------:R-:W-:-:S13]  /*1380*/  ISETP.NE.AND P1, PT, R7, 0x3, PT ;  /* 0x000000030700780c */ /* 0x000fda0003f25270 */
[----:B0-----:R-:W-:Y:S05]  /*1390*/  @!P1 BRA `(.L_x_15) ;  /* 0x0000000000049947 */ /* 0x001fea0003800000 */
[----:B------:R-:W-:Y:S01]  /*13a0*/  BPT.TRAP 0x1 ;  /* 0x000000040000795c */ /* 0x000fe20000300000 */
.L_x_15:
[----:B------:R-:W-:Y:S01]  /*13b0*/  SHF.L.U32 R3, R5, 0x1f, RZ ;  /* 0x0000001f05037819 */ /* 0x000fe200000006ff */
[----:B------:R-:W-:-:S12]  /*13c0*/  ULEA UR8, UR4, UR6, 0x3 ;  /* 0x0000000604087291 */ /* 0x000fd8000f8e183f */
.L_x_16:
[----:B0-----:R-:W-:-:S04]  /*13d0*/  IMAD.U32 R6, RZ, RZ, UR8 ;  /* 0x00000008ff067e24 */ /* 0x001fc8000f8e00ff */
[----:B------:R0:W1:Y:S03]  /*13e0*/  SYNCS.PHASECHK.TRANS64.TRYWAIT P0, [R6+URZ+0x36000], R3 ;  /* 0x03600003060075a7 */ /* 0x000066000800017f */
[----:B-1----:R-:W-:Y:S05]  /*13f0*/  @!P0 NANOSLEEP.SYNCS 0x989680 ;  /* 0x009896800000895d */ /* 0x002fea0003900000 */
[----:B------:R-:W1:Y:S02]  /*1400*/  @!P0 SYNCS.PHASECHK.TRANS64 P0, [R6+URZ+0x36000], R3 ;  /* 0x03600003060085a7 */ /* 0x000e64000800007f */
[----:B-1----:R-:W-:Y:S05]  /*1410*/  @!P0 BRA `(.L_x_16) ;  /* 0xfffffffc00ec8947 */ /* 0x002fea000383ffff */
[----:B------:R-:W-:Y:S01]  /*1420*/  ULEA UR15, UR4, UR7, 0xa ;  /* 0x00000007040f7291 */ /* 0x000fe2000f8e503f */
[----:B------:R-:W-:Y:S01]  /*1430*/  WARPGROUP.ARRIVE ;  /* 0x00000000000079c5 */ /* 0x000fe20000000000 */
[----:B------:R-:W-:Y:S02]  /*1440*/  ULEA UR14, UR4, UR17, 0x9 ;  /* 0x00000011040e7291 */ /* 0x000fe4000f8e483f */
[----:B------:R-:W-:Y:S01]  /*1450*/  UIADD3 UR16, UR15, 0x200, URZ ;  /* 0x000002000f107890 */ /* 0x000fe2000fffe03f */
[----:B------:R-:W-:Y:S02]  /*1460*/  UMOV UR11, 0x40000040 ;  /* 0x40000040000b7882 */ /* 0x000fe40000000000 */
[----:B------:R-:W-:Y:S01]  /*1470*/  UMOV UR8, UR15 ;  /* 0x0000000f00087c82 */ /* 0x000fe20008000000 */
[----:B------:R-:W-:Y:S01]  /*1480*/  UMOV UR9, 0x40000040 ;  /* 0x4000004000097882 */ /* 0x000fe20000000000 */
[----:B------:R-:W-:Y:S02]  /*1490*/  UMOV UR10, UR14 ;  /* 0x0000000e000a7c82 */ /* 0x000fe40008000000 */
[----:B------:R-:W-:Y:S01]  /*14a0*/  HGMMA.64x64x16.F32.BF16 R56, gdesc[UR8].tnspA.tnspB, R56, UP0 ;  /* 0x60e00000083879f0 */ /* 0x000fe2000bf01838 */
[----:B------:R-:W-:Y:S01]  /*14b0*/  UMOV UR8, UR16 ;  /* 0x0000001000087c82 */ /* 0x000fe20008000000 */
[----:B------:R-:W-:Y:S01]  /*14c0*/  UMOV UR9, 0x40000040 ;  /* 0x4000004000097882 */ /* 0x000fe20000000000 */
[----:B------:R-:W-:Y:S01]  /*14d0*/  UIADD3 UR16, UR15, 0x280, URZ ;  /* 0x000002800f107890 */ /* 0x000fe2000fffe03f */
[----:B------:R-:W-:Y:S01]  /*14e0*/  HGMMA.64x64x16.F32.BF16 R24, gdesc[UR8].tnspA.tnspB, R24, UP0 ;  /* 0x60e00000081879f0 */ /* 0x000fe2000bf01818 */
[----:B------:R-:W-:-:S02]  /*14f0*/  UIADD3 UR10, UR14, 0x80, URZ ;  /* 0x000000800e0a7890 */ /* 0x000fc4000fffe03f */
        /* <DEDUP_REMOVED lines=24> */
[----:B------:R-:W-:Y:S03]  /*1680*/  HGMMA.64x64x16.F32.BF16 R24, gdesc[UR8].tnspA.tnspB, R24, gsb0 ;  /* 0x60e00000081879f0 */ /* 0x000fe60008001818 */
[----:B------:R-:W-:Y:S02]  /*1690*/  WARPGROUP.DEPBAR.LE gsb0, 0x1 ;  /* 0x00008000000079c5 */ /* 0x000fe40000010100 */
[----:B------:R-:W-:Y:S05]  /*16a0*/  @!P1 BRA `(.L_x_17) ;  /* 0x0000000000049947 */ /* 0x000fea0003800000 */
[----:B------:R-:W-:Y:S01]  /*16b0*/  BPT.TRAP 0x1 ;  /* 0x000000040000795c */ /* 0x000fe20000300000 */
.L_x_17:
[----:B------:R-:W-:Y:S01]  /*16c0*/  ULEA UR8, UR5, UR6, 0x3 ;  /* 0x0000000605087291 */ /* 0x000fe2000f8e183f */
[----:B------:R-:W-:-:S03]  /*16d0*/  ISETP.GT.U32.AND P0, PT, R0, 0x1, PT ;  /* 0x000000010000780c */ /* 0x000fc60003f04070 */
[----:B------:R-:W-:-:S04]  /*16e0*/  UIADD3 UR8, UR8, 0x36048, URZ ;  /* 0x0003604808087890 */ /* 0x000fc8000fffe03f */
[----:B------:R-:W-:-:S09]  /*16f0*/  UPRMT UR8, URZ, 0x654, UR8 ;  /* 0x000006543f087896 */ /* 0x000fd20008000008 */
[----:B------:R-:W-:Y:S01]  /*1700*/  SYNCS.ARRIVE.TRANS64.RED.A1T0 RZ, [UR8], RZ ;  /* 0x000000ffffff79a7 */ /* 0x000fe20008100408 */
[----:B------:R-:W-:Y:S05]  /*1710*/  @P0 BRA `(.L_x_18) ;  /* 0x0000000000040947 */ /* 0x000fea0003800000 */
[----:B------:R-:W-:Y:S01]  /*1720*/  BPT.TRAP 0x1 ;  /* 0x000000040000795c */ /* 0x000fe20000300000 */
.L_x_18:
[----:B------:R-:W-:Y:S01]  /*1730*/  UIADD3 UR4, UR4, 0x1, URZ ;  /* 0x0000000104047890 */ /* 0x000fe2000fffe03f */
[C---:B------:R-:W-:Y:S01]  /*1740*/  ISETP.GT.AND P0, PT, R2.reuse, 0x1, PT ;  /* 0x000000010200780c */ /* 0x040fe20003f04270 */
[----:B------:R-:W-:Y:S01]  /*1750*/  UIADD3 UR5, UR5, 0x1, URZ ;  /* 0x0000000105057890 */ /* 0x000fe2000fffe03f */
[----:B------:R-:W-:Y:S01]  /*1760*/  VIADD R2, R2, 0xffffffff ;  /* 0xffffffff02027836 */ /* 0x000fe20000000000 */
[----:B------:R-:W-:Y:S02]  /*1770*/  UISETP.NE.AND UP0, UPT, UR4, 0x9, UPT ;  /* 0x000000090400788c */ /* 0x000fe4000bf05270 */
[----:B------:R-:W-:Y:S02]  /*1780*/  UISETP.NE.AND UP1, UPT, UR5, 0x9, UPT ;  /* 0x000000090500788c */ /* 0x000fe4000bf25270 */
[----:B------:R-:W-:Y:S02]  /*1790*/  USEL UR8, URZ, 0x1, UP0 ;  /* 0x000000013f087887 */ /* 0x000fe40008000000 */
[----:B------:R-:W-:-:S02]  /*17a0*/  USEL UR4, UR4, URZ, UP0 ;  /* 0x0000003f04047287 */ /* 0x000fc40008000000 */
[----:B------:R-:W-:Y:S02]  /*17b0*/  USEL UR5, UR5, URZ, UP1 ;  /* 0x0000003f05057287 */ /* 0x000fe40008800000 */
[----:B------:R-:W-:Y:S01]  /*17c0*/  UPLOP3.LUT UP0, UPT, UPT, UPT, UPT, 0x80, 0x0 ;  /* 0x000000000000789c */ /* 0x000fe20003f0f070 */
[----:B------:R-:W-:Y:S01]  /*17d0*/  LOP3.LUT R5, R5, UR8, RZ, 0x3c, !PT ;  /* 0x0000000805057c12 */ /* 0x000fe2000f8e3cff */
[----:B------:R-:W-:Y:S09]  /*17e0*/  @P0 BRA `(.L_x_19) ;  /* 0xfffffff800e40947 */ /* 0x000ff2000383ffff */
.L_x_14:
[----:B------:R-:W1:Y:S01]  /*17f0*/  LDC R2, c[0x0][0x294] ;  /* 0x0000a500ff027b82 */ /* 0x000e620000000800 */
[----:B------:R-:W-:Y:S02]  /*1800*/  WARPGROUP.DEPBAR.LE gsb0, 0x0 ;  /* 0x00008000000079c5 */ /* 0x000fe40000010000 */
[----:B-1----:R-:W-:-:S13]  /*1810*/  ISETP.GE.AND P0, PT, R2, 0x1, PT ;  /* 0x000000010200780c */ /* 0x002fda0003f06270 */
[----:B------:R-:W-:Y:S05]  /*1820*/  @!P0 BRA `(.L_x_20) ;  /* 0x0000000000448947 */ /* 0x000fea0003800000 */
[----:B------:R-:W-:-:S04]  /*1830*/  LOP3.LUT R2, R0, 0x1, RZ, 0xfc, !PT ;  /* 0x0000000100027812 */ /* 0x000fc800078efcff */
[----:B------:R-:W-:-:S13]  /*1840*/  ISETP.NE.AND P0, PT, R2, 0x3, PT ;  /* 0x000000030200780c */ /* 0x000fda0003f05270 */
[----:B------:R-:W-:Y:S05]  /*1850*/  @!P0 BRA `(.L_x_21) ;  /* 0x0000000000048947 */ /* 0x000fea0003800000 */
[----:B------:R-:W-:Y:S01]  /*1860*/  BPT.TRAP 0x1 ;  /* 0x000000040000795c */ /* 0x000fe20000300000 */
.L_x_21:
[----:B------:R-:W1:Y:S01]  /*1870*/  S2R R5, SR_CgaCtaId ;  /* 0x0000000000057919 */ /* 0x000e620000008800 */
[----:B0-----:R-:W-:Y:S01]  /*1880*/  IMAD.WIDE.U32 R2, R4, 0x38e38e39, RZ ;  /* 0x38e38e3904027825 */ /* 0x001fe200078e00ff */
[----:B------:R-:W-:Y:S02]  /*1890*/  MOV R2, 0x400 ;  /* 0x0000040000027802 */ /* 0x000fe40000000f00 */
[----:B------:R-:W-:Y:S02]  /*18a0*/  ISETP.GT.U32.AND P0, PT, R0, 0x1, PT ;  /* 0x000000010000780c */ /* 0x000fe40003f04070 */
[----:B------:R-:W-:-:S05]  /*18b0*/  SHF.R.U32.HI R3, RZ, 0x1, R3 ;  /* 0x00000001ff037819 */ /* 0x000fca0000011603 */
[----:B------:R-:W-:Y:S01]  /*18c0*/  IMAD R4, R3, -0x9, R4 ;  /* 0xfffffff703047824 */ /* 0x000fe200078e0204 */
[----:B-1----:R-:W-:-:S05]  /*18d0*/  LEA R5, R5, R2, 0x18 ;  /* 0x0000000205057211 */ /* 0x002fca00078ec0ff */
[----:B------:R-:W-:-:S04]  /*18e0*/  IMAD R4, R4, 0x8, R5 ;  /* 0x0000000804047824 */ /* 0x000fc800078e0205 */
[----:B------:R-:W-:-:S05]  /*18f0*/  VIADD R4, R4, 0x36048 ;  /* 0x0003604804047836 */ /* 0x000fca0000000000 */
[----:B------:R-:W-:-:S04]  /*1900*/  PRMT R4, RZ, 0x654, R4 ;  /* 0x00000654ff047816 */ /* 0x000fc80000000004 */
[----:B------:R1:W-:Y:S01]  /*1910*/  SYNCS.ARRIVE.TRANS64.RED.A1T0 RZ, [R4+URZ], RZ ;  /* 0x000000ff04ff79a7 */ /* 0x0003e2000810043f */
[----:B------:R-:W-:Y:S05]  /*1920*/  @P0 BRA `(.L_x_20) ;  /* 0x0000000000040947 */ /* 0x000fea0003800000 */
[----:B------:R-:W-:Y:S01]  /*1930*/  BPT.TRAP 0x1 ;  /* 0x000000040000795c */ /* 0x000fe20000300000 */
.L_x_20:
[----:B0-----:R-:W0:Y:S01]  /*1940*/  S2R R3, SR_TID.X ;  /* 0x0000000000037919 */ /* 0x001e220000002100 */
[----:B------:R-:W2:Y:S01]  /*1950*/  LDC.64 R18, c[0x0][0x658] ;  /* 0x00019600ff127b82 */ /* 0x000ea20000000a00 */
[----:B------:R-:W4:Y:S01]  /*1960*/  S2R R11, SR_CTAID.X ;  /* 0x00000000000b7919 */ /* 0x000f220000002500 */
[----:B0-----:R-:W-:-:S04]  /*1970*/  SHF.R.S32.HI R0, RZ, 0x1f, R3 ;  /* 0x0000001fff007819 */ /* 0x001fc80000011403 */
[----:B------:R-:W-:Y:S01]  /*1980*/  LEA.HI R0, R0, R3, RZ, 0x7 ;  /* 0x0000000300007211 */ /* 0x000fe200078f38ff */
[----:B----4-:R-:W-:-:S03]  /*1990*/  IMAD.SHL.U32 R10, R11, 0x80, RZ ;  /* 0x000000800b0a7824 */ /* 0x010fc600078e00ff */
[----:B------:R-:W-:-:S05]  /*19a0*/  LOP3.LUT R0, R0, 0xffffff80, RZ, 0xc0, !PT ;  /* 0xffffff8000007812 */ /* 0x000fca00078ec0ff */
[----:B------:R-:W-:Y:S02]  /*19b0*/  IMAD.IADD R0, R3, 0x1, -R0 ;  /* 0x0000000103007824 */ /* 0x000fe400078e0a00 */
[----:B------:R-:W0:Y:S03]  /*19c0*/  LDC.64 R2, c[0x0][0x280] ;  /* 0x0000a000ff027b82 */ /* 0x000e260000000a00 */
[----:B------:R-:W-:-:S04]  /*19d0*/  SHF.R.S32.HI R5, RZ, 0x1f, R0 ;  /* 0x0000001fff057819 */ /* 0x000fc80000011400 */
[CC--:B------:R-:W-:Y:S02]  /*19e0*/  LEA.HI R6, R5.reuse, R0.reuse, RZ, 0x2 ;  /* 0x0000000005067211 */ /* 0x0c0fe400078f10ff */
[----:B------:R-:W-:Y:S02]  /*19f0*/  LEA.HI R8, R5, R0, RZ, 0x5 ;  /* 0x0000000005087211 */ /* 0x000fe400078f28ff */
[--C-:B-1----:R-:W-:Y:S02]  /*1a00*/  SHF.R.S32.HI R4, RZ, 0x2, R6.reuse ;  /* 0x00000002ff047819 */ /* 0x102fe40000011406 */
[----:B------:R-:W-:Y:S02]  /*1a10*/  SHF.R.S32.HI R7, RZ, 0x1f, R6 ;  /* 0x0000001fff077819 */ /* 0x000fe40000011406 */
[----:B------:R-:W-:Y:S02]  /*1a20*/  SHF.R.S32.HI R9, RZ, 0x5, R8 ;  /* 0x00000005ff097819 */ /* 0x000fe40000011408 */
[----:B------:R-:W-:-:S04]  /*1a30*/  LEA.HI R7, R7, R4, RZ, 0x3 ;  /* 0x0000000407077211 */ /* 0x000fc800078f18ff */
[----:B------:R-:W-:Y:S02]  /*1a40*/  LOP3.LUT R7, R7, 0xfffffff8, RZ, 0xc0, !PT ;  /* 0xfffffff807077812 */ /* 0x000fe400078ec0ff */
[----:B0-----:R-:W-:-:S03]  /*1a50*/  ISETP.GE.AND P0, PT, R10, R2, PT ;  /* 0x000000020a00720c */ /* 0x001fc60003f06270 */
[----:B------:R-:W-:Y:S01]  /*1a60*/  IMAD.IADD R4, R4, 0x1, -R7 ;  /* 0x0000000104047824 */ /* 0x000fe200078e0a07 */
[----:B------:R-:W-:-:S04]  /*1a70*/  LOP3.LUT R7, R6, 0xfffffffc, RZ, 0xc0, !PT ;  /* 0xfffffffc06077812 */ /* 0x000fc800078ec0ff */
[--C-:B------:R-:W-:Y:S01]  /*1a80*/  SHF.R.S32.HI R5, RZ, 0x1f, R4.reuse ;  /* 0x0000001fff057819 */ /* 0x100fe20000011404 */
[----:B------:R-:W-:Y:S02]  /*1a90*/  IMAD.IADD R0, R0, 0x1, -R7 ;  /* 0x0000000100007824 */ /* 0x000fe400078e0a07 */
[----:B------:R-:W-:-:S04]  /*1aa0*/  IMAD.WIDE R22, R9, 0x10, R4 ;  /* 0x0000001009167825 */ /* 0x000fc800078e0204 */
[----:B------:R-:W-:Y:S02]  /*1ab0*/  IMAD.SHL.U32 R16, R0, 0x2, RZ ;  /* 0x0000000200107824 */ /* 0x000fe400078e00ff */
[----:B------:R-:W-:-:S03]  /*1ac0*/  IMAD.WIDE R22, R11, 0x80, R22 ;  /* 0x000000800b167825 */ /* 0x000fc600078e0216 */
[----:B------:R-:W-:Y:S01]  /*1ad0*/  SHF.R.S32.HI R17, RZ, 0x1f, R16 ;  /* 0x0000001fff117819 */ /* 0x000fe20000011410 */
[----:B--2---:R-:W-:Y:S06]  /*1ae0*/  @P0 EXIT ;  /* 0x000000000000094d */ /* 0x004fec0003800000 */
[----:B------:R-:W-:Y:S01]  /*1af0*/  ULDC UR4, c[0x0][0x288] ;  /* 0x0000a20000047ab9 */ /* 0x000fe20000000800 */
[----:B------:R-:W-:Y:S01]  /*1b00*/  IMAD.SHL.U32 R97, R97, 0x40, RZ ;  /* 0x0000004061617824 */ /* 0x000fe200078e00ff */
[----:B------:R-:W-:Y:S01]  /*1b10*/  ISETP.GE.AND P0, PT, R95, UR4, PT ;  /* 0x000000045f007c0c */ /* 0x000fe2000bf06270 */
[-C--:B------:R-:W-:Y:S01]  /*1b20*/  IMAD.WIDE.U32 R6, R22, R18.reuse, R16 ;  /* 0x0000001216067225 */ /* 0x080fe200078e0010 */
[----:B------:R-:W-:Y:S01]  /*1b30*/  SHF.R.S32.HI R96, RZ, 0x1f, R95 ;  /* 0x0000001fff607819 */ /* 0x000fe2000001145f */
[----:B------:R-:W-:Y:S01]  /*1b40*/  ULDC.64 UR4, c[0x0][0x660] ;  /* 0x0001980000047ab9 */ /* 0x000fe20000000a00 */
[----:B------:R-:W-:Y:S01]  /*1b50*/  ISETP.GE.OR P0, PT, R97, R3, P0 ;  /* 0x000000036100720c */ /* 0x000fe20000706670 */
[----:B------:R-:W-:Y:S01]  /*1b60*/  IMAD R8, R23, R18, RZ ;  /* 0x0000001217087224 */ /* 0x000fe200078e02ff */
[----:B------:R-:W-:Y:S01]  /*1b70*/  SHF.R.S32.HI R91, RZ, 0x1f, R97 ;  /* 0x0000001fff5b7819 */ /* 0x000fe20000011461 */
[----:B------:R-:W-:Y:S01]  /*1b80*/  IMAD R12, R96, UR4, RZ ;  /* 0x00000004600c7c24 */ /* 0x000fe2000f8e02ff */
[----:B------:R-:W-:Y:S01]  /*1b90*/  IADD3 R6, P1, R97, R6, RZ ;  /* 0x0000000661067210 */ /* 0x000fe20007f3e0ff */
[----:B------:R-:W-:-:S05]  /*1ba0*/  IMAD R8, R22, R19, R8 ;  /* 0x0000001316087224 */ /* 0x000fca00078e0208 */
[----:B------:R-:W-:-:S03]  /*1bb0*/  IADD3.X R7, R91, R7, R8, P1, !PT ;  /* 0x000000075b077210 */ /* 0x000fc60000ffe408 */
[----:B------:R-:W-:Y:S05]  /*1bc0*/  @P0 EXIT ;  /* 0x000000000000094d */ /* 0x000fea0003800000 */
[----:B------:R-:W-:Y:S01]  /*1bd0*/  ULDC UR6, c[0x0][0x28c] ;  /* 0x0000a30000067ab9 */ /* 0x000fe20000000800 */
[C---:B------:R-:W-:Y:S01]  /*1be0*/  IMAD R11, R95.reuse, UR5, R12 ;  /* 0x000000055f0b7c24 */ /* 0x040fe2000f8e020c */
[----:B------:R-:W-:Y:S01]  /*1bf0*/  ISETP.GE.AND P0, PT, R20, UR6, PT ;  /* 0x0000000614007c0c */ /* 0x000fe2000bf06270 */
[----:B------:R-:W-:Y:S01]  /*1c00*/  ULDC UR6, c[0x0][0x290] ;  /* 0x0000a40000067ab9 */ /* 0x000fe20000000800 */
[----:B------:R-:W-:Y:S01]  /*1c10*/  IMAD.WIDE.U32 R6, R95, UR4, R6 ;  /* 0x000000045f067c25 */ /* 0x000fe2000f8e0006 */
[----:B------:R-:W-:Y:S01]  /*1c20*/  SHF.R.S32.HI R12, RZ, 0x1f, R94 ;  /* 0x0000001fff0c7819 */ /* 0x000fe2000001145e */
[----:B------:R-:W-:Y:S01]  /*1c30*/  ULDC.64 UR4, c[0x0][0x670] ;  /* 0x00019c0000047ab9 */ /* 0x000fe20000000a00 */
[----:B------:R-:W-:Y:S01]  /*1c40*/  ISETP.GE.OR P0, PT, R94, UR6, P0 ;  /* 0x000000065e007c0c */ /* 0x000fe20008706670 */
[----:B------:R-:W-:Y:S01]  /*1c50*/  IMAD.IADD R7, R7, 0x1, R11 ;  /* 0x0000000107077824 */ /* 0x000fe200078e020b */
[----:B------:R-:W-:Y:S01]  /*1c60*/  SHF.R.S32.HI R8, RZ, 0x1f, R20 ;  /* 0x0000001fff087819 */ /* 0x000fe20000011414 */
[----:B------:R-:W-:-:S02]  /*1c70*/  IMAD R11, R12, UR4, RZ ;  /* 0x000000040c0b7c24 */ /* 0x000fc4000f8e02ff */
[----:B------:R-:W-:-:S04]  /*1c80*/  IMAD.WIDE.U32 R6, R94, UR4, R6 ;  /* 0x000000045e067c25 */ /* 0x000fc8000f8e0006 */
[----:B------:R-:W-:Y:S02]  /*1c90*/  IMAD R11, R94, UR5, R11 ;  /* 0x000000055e0b7c24 */ /* 0x000fe4000f8e020b */
[----:B------:R-:W-:Y:S02]  /*1ca0*/  IMAD R9, R9, -0x10, -R10 ;  /* 0xfffffff009097824 */ /* 0x000fe400078e0a0a */
[----:B------:R-:W-:Y:S05]  /*1cb0*/  @P0 EXIT ;  /* 0x000000000000094d */ /* 0x000fea0003800000 */
[----:B------:R-:W-:Y:S01]  /*1cc0*/  ULDC.64 UR4, c[0x0][0x668] ;  /* 0x00019a0000047ab9 */ /* 0x000fe20000000a00 */
[----:B------:R-:W-:Y:S01]  /*1cd0*/  IMAD R88, R0, -0x2, R3 ;  /* 0xfffffffe00587824 */ /* 0x000fe200078e0203 */
[----:B---3-5:R-:W-:Y:S01]  /*1ce0*/  FSETP.NEU.AND P1, PT, R90, RZ, PT ;  /* 0x000000ff5a00720b */ /* 0x028fe20003f2d000 */
[----:B------:R-:W-:Y:S01]  /*1cf0*/  IMAD.IADD R7, R7, 0x1, R11 ;  /* 0x0000000107077824 */ /* 0x000fe200078e020b */
[----:B------:R-:W-:Y:S01]  /*1d00*/  IADD3 R0, R9, R2, -R4 ;  /* 0x0000000209007210 */ /* 0x000fe20007ffe804 */
[----:B------:R-:W-:Y:S02]  /*1d10*/  IMAD R3, R8, UR4, RZ ;  /* 0x0000000408037c24 */ /* 0x000fe4000f8e02ff */
[----:B------:R-:W-:-:S04]  /*1d20*/  IMAD.WIDE.U32 R10, R20, UR4, R6 ;  /* 0x00000004140a7c25 */ /* 0x000fc8000f8e0006 */
[----:B------:R-:W-:Y:S01]  /*1d30*/  IMAD R5, R20, UR5, R3 ;  /* 0x0000000514057c24 */ /* 0x000fe2000f8e0203 */
[----:B------:R-:W-:Y:S01]  /*1d40*/  ULDC.64 UR4, c[0x0][0x640] ;  /* 0x0001900000047ab9 */ /* 0x000fe20000000a00 */
[----:B------:R-:W-:Y:S02]  /*1d50*/  IMAD.IADD R88, R88, 0x1, -R97 ;  /* 0x0000000158587824 */ /* 0x000fe400078e0a61 */
[----:B------:R-:W-:-:S03]  /*1d60*/  IMAD R3, R8, UR4, RZ ;  /* 0x0000000408037c24 */ /* 0x000fc6000f8e02ff */
[----:B------:R-:W-:Y:S01]  /*1d70*/  ISETP.GT.AND P6, PT, R88, RZ, PT ;  /* 0x000000ff5800720c */ /* 0x000fe20003fc4270 */
[----:B------:R-:W-:Y:S02]  /*1d80*/  IMAD R13, R20, UR5, R3 ;  /* 0x00000005140d7c24 */ /* 0x000fe4000f8e0203 */
[----:B------:R-:W-:Y:S01]  /*1d90*/  IMAD.IADD R3, R11, 0x1, R5 ;  /* 0x000000010b037824 */ /* 0x000fe200078e0205 */
[----:B------:R-:W-:Y:S01]  /*1da0*/  ISETP.GT.AND P0, PT, R0, RZ, P6 ;  /* 0x000000ff0000720c */ /* 0x000fe20003704270 */
[----:B------:R-:W-:-:S12]  /*1db0*/  @!P1 BRA `(.L_x_22) ;  /* 0x00000034007c9947 */ /* 0x000fd80003800000 */
[----:B------:R-:W-:Y:S01]  /*1dc0*/  IADD3 R4, P1, R97, R16, RZ ;  /* 0x0000001061047210 */ /* 0x000fe20007f3e0ff */
[----:B------:R-:W-:Y:S01]  /*1dd0*/  ULDC.64 UR6, c[0x0][0x638] ;  /* 0x00018e0000067ab9 */ /* 0x000fe20000000a00 */
[----:B------:R-:W-:Y:S01]  /*1de0*/  ULDC.64 UR8, c[0x0][0x648] ;  /* 0x0001920000087ab9 */ /* 0x000fe20000000a00 */
[----:B------:R-:W-:Y:S01]  /*1df0*/  IMAD R96, R96, UR6, RZ ;  /* 0x0000000660607c24 */ /* 0x000fe2000f8e02ff */
[----:B------:R-:W-:Y:S01]  /*1e00*/  ULDC.64 UR10, c[0x0][0x630] ;  /* 0x00018c00000a7ab9 */ /* 0x000fe20000000a00 */
[----:B------:R-:W-:Y:S01]  /*1e10*/  IMAD.X R5, R91, 0x1, R17, P1 ;  /* 0x000000015b057824 */ /* 0x000fe200008e0611 */
[----:B------:R-:W-:Y:S01]  /*1e20*/  ULDC.64 UR14, c[0x0][0x628] ;  /* 0x00018a00000e7ab9 */ /* 0x000fe20000000a00 */
[C---:B------:R-:W-:Y:S02]  /*1e30*/  IMAD R96, R95.reuse, UR7, R96 ;  /* 0x000000075f607c24 */ /* 0x040fe4000f8e0260 */
[----:B------:R-:W-:-:S04]  /*1e40*/  IMAD.WIDE.U32 R4, R95, UR6, R4 ;  /* 0x000000065f047c25 */ /* 0x000fc8000f8e0004 */
[----:B------:R-:W-:Y:S02]  /*1e50*/  IMAD R7, R12, UR8, RZ ;  /* 0x000000080c077c24 */ /* 0x000fe4000f8e02ff */
[----:B------:R-:W-:Y:S02]  /*1e60*/  IMAD.IADD R5, R5, 0x1, R96 ;  /* 0x0000000105057824 */ /* 0x000fe400078e0260 */
[C---:B------:R-:W-:Y:S02]  /*1e70*/  IMAD R98, R94.reuse, UR9, R7 ;  /* 0x000000095e627c24 */ /* 0x040fe4000f8e0207 */
[----:B------:R-:W-:-:S04]  /*1e80*/  IMAD.WIDE.U32 R4, R94, UR8, R4 ;  /* 0x000000085e047c25 */ /* 0x000fc8000f8e0004 */
[----:B------:R-:W-:Y:S02]  /*1e90*/  IMAD.IADD R5, R5, 0x1, R98 ;  /* 0x0000000105057824 */ /* 0x000fe400078e0262 */
[----:B------:R-:W-:Y:S02]  /*1ea0*/  IMAD R15, R23, UR10, RZ ;  /* 0x0000000a170f7c24 */ /* 0x000fe4000f8e02ff */
[----:B------:R-:W-:-:S04]  /*1eb0*/  IMAD.WIDE.U32 R8, R20, UR4, R4 ;  /* 0x0000000414087c25 */ /* 0x000fc8000f8e0004 */
[----:B------:R-:W-:Y:S02]  /*1ec0*/  IMAD.IADD R7, R13, 0x1, R9 ;  /* 0x000000010d077824 */ /* 0x000fe400078e0209 */
[----:B------:R-:W-:Y:S02]  /*1ed0*/  IMAD.MOV.U32 R6, RZ, RZ, R8 ;  /* 0x000000ffff067224 */ /* 0x000fe400078e0008 */
[C---:B------:R-:W-:Y:S02]  /*1ee0*/  IMAD R15, R22.reuse, UR11, R15 ;  /* 0x0000000b160f7c24 */ /* 0x040fe4000f8e020f */
[----:B------:R-:W-:-:S04]  /*1ef0*/  IMAD.WIDE.U32 R4, R22, UR10, R6 ;  /* 0x0000000a16047c25 */ /* 0x000fc8000f8e0006 */
[----:B------:R-:W-:Y:S01]  /*1f00*/  IMAD.IADD R5, R5, 0x1, R15 ;  /* 0x0000000105057824 */ /* 0x000fe200078e020f */
[----:B------:R-:W-:-:S04]  /*1f10*/  LEA R92, P1, R4, UR14, 0x1 ;  /* 0x0000000e045c7c11 */ /* 0x000fc8000f8208ff */
[----:B------:R-:W-:-:S05]  /*1f20*/  LEA.HI.X R93, R4, UR15, R5, 0x1, P1 ;  /* 0x0000000f045d7c11 */ /* 0x000fca00088f0c05 */
[----:B------:R0:W2:Y:S01]  /*1f30*/  @P0 LDG.E.LTC128B.U16 R11, desc[UR12][R92.64] ;  /* 0x0000000c5c0b0981 */ /* 0x0000a2000c1e1520 */
[----:B------:R-:W-:Y:S01]  /*1f40*/  IMAD.WIDE.U32 R20, R20, UR4, RZ ;  /* 0x0000000414147c25 */ /* 0x000fe2000f8e00ff */
[----:B------:R-:W-:Y:S01]  /*1f50*/  ULDC.64 UR4, c[0x0][0x650] ;  /* 0x0001940000047ab9 */ /* 0x000fe20000000a00 */
[----:B------:R-:W-:Y:S01]  /*1f60*/  ISETP.GT.AND P4, PT, R88, 0x1, PT ;  /* 0x000000015800780c */ /* 0x000fe20003f84270 */
[----:B------:R-:W-:Y:S01]  /*1f70*/  BSSY B0, `(.L_x_23) ;  /* 0x0000019000007945 */ /* 0x000fe20003800000 */
[----:B------:R-:W-:Y:S02]  /*1f80*/  IMAD.IADD R13, R21, 0x1, R13 ;  /* 0x00000001150d7824 */ /* 0x000fe400078e020d */
[----:B------:R-:W-:-:S04]  /*1f90*/  IMAD.MOV.U32 R12, RZ, RZ, R20 ;  /* 0x000000ffff0c7224 */ /* 0x000fc800078e0014 */
[----:B------:R-:W-:-:S04]  /*1fa0*/  IMAD.WIDE.U32 R4, R22, UR10, R12 ;  /* 0x0000000a16047c25 */ /* 0x000fc8000f8e000c */
[----:B------:R-:W-:Y:S02]  /*1fb0*/  IMAD.IADD R5, R15, 0x1, R5 ;  /* 0x000000010f057824 */ /* 0x000fe400078e0205 */
[----:B------:R-:W-:-:S04]  /*1fc0*/  IMAD.WIDE.U32 R4, R94, UR8, R4 ;  /* 0x000000085e047c25 */ /* 0x000fc8000f8e0004 */
[----:B------:R-:W-:Y:S02]  /*1fd0*/  IMAD.IADD R5, R98, 0x1, R5 ;  /* 0x0000000162057824 */ /* 0x000fe400078e0205 */
[----:B------:R-:W-:-:S04]  /*1fe0*/  IMAD.WIDE.U32 R4, R95, UR6, R4 ;  /* 0x000000065f047c25 */ /* 0x000fc8000f8e0004 */
[----:B0-----:R-:W-:Y:S01]  /*1ff0*/  IMAD.IADD R93, R96, 0x1, R5 ;  /* 0x00000001605d7824 */ /* 0x001fe200078e0205 */
[----:B------:R-:W-:Y:S02]  /*2000*/  IADD3 R14, P2, P3, R97, R4, R16 ;  /* 0x00000004610e7210 */ /* 0x000fe40007b5e010 */
[C---:B------:R-:W-:Y:S02]  /*2010*/  LEA R4, P1, R10.reuse, UR4, 0x1 ;  /* 0x000000040a047c11 */ /* 0x040fe4000f8208ff */
[----:B------:R-:W-:Y:S02]  /*2020*/  IADD3.X R93, R91, R93, R17, P2, P3 ;  /* 0x0000005d5b5d7210 */ /* 0x000fe400017e6411 */
[----:B------:R-:W-:Y:S02]  /*2030*/  LEA.HI.X R5, R10, UR5, R3, 0x1, P1 ;  /* 0x000000050a057c11 */ /* 0x000fe400088f0c03 */
[----:B------:R-:W-:Y:S02]  /*2040*/  ISETP.GT.AND P1, PT, R0, RZ, P4 ;  /* 0x000000ff0000720c */ /* 0x000fe40002724270 */
[----:B------:R-:W-:-:S04]  /*2050*/  LEA R2, P2, R14, UR14, 0x1 ;  /* 0x0000000e0e027c11 */ /* 0x000fc8000f8408ff */
[----:B------:R-:W-:Y:S01]  /*2060*/  LEA.HI.X R3, R14, UR15, R93, 0x1, P2 ;  /* 0x0000000f0e037c11 */ /* 0x000fe200090f0c5d */
[C---:B--2---:R-:W-:Y:S01]  /*2070*/  IMAD.U32 R99, R11.reuse, 0x10000, RZ ;  /* 0x000100000b637824 */ /* 0x044fe200078e00ff */
[----:B------:R-:W-:-:S03]  /*2080*/  PRMT R100, R11, 0x7610, R100 ;  /* 0x000076100b647816 */ /* 0x000fc60000000064 */
[----:B------:R-:W-:-:S04]  /*2090*/  FMUL R99, R99, R90 ;  /* 0x0000005a63637220 */ /* 0x000fc80000400000 */
[----:B------:R-:W-:Y:S01]  /*20a0*/  FFMA R99, R56, R89, R99 ;  /* 0x0000005938637223 */ /* 0x000fe20000000063 */
[----:B------:R-:W-:-:S04]  /*20b0*/  P2R R56, PR, RZ, 0x10 ;  /* 0x00000010ff387803 */ /* 0x000fc80000000000 */
[----:B------:R-:W-:-:S05]  /*20c0*/  F2FP.BF16.F32.PACK_AB R99, RZ, R99 ;  /* 0x00000063ff63723e */ /* 0x000fca00000010ff */
[----:B------:R0:W-:Y:S01]  /*20d0*/  @P0 STG.E.U16 desc[UR12][R4.64], R99 ;  /* 0x0000006304000986 */ /* 0x0001e2000c10150c */
[----:B------:R-:W-:Y:S05]  /*20e0*/  @!P1 BRA `(.L_x_24) ;  /* 0x0000000000049947 */ /* 0x000fea0003800000 */
[----:B------:R1:W5:Y:S02]  /*20f0*/  LDG.E.LTC128B.U16 R100, desc[UR12][R2.64+0x2] ;  /* 0x0000020c02647981 */ /* 0x000364000c1e1520 */
.L_x_24:
[----:B------:R-:W-:Y:S05]  /*2100*/  BSYNC B0 ;  /* 0x0000000000007941 */ /* 0x000fea0003800000 */
.L_x_23:
[----:B------:R-:W-:Y:S01]  /*2110*/  USHF.L.U32 UR4, UR10, 0x3, URZ ;  /* 0x000000030a047899 */ /* 0x000fe2000800063f */
[----:B-----5:R-:W-:Y:S01]  /*2120*/  IMAD.U32 R11, R100, 0x10000, RZ ;  /* 0x00010000640b7824 */ /* 0x020fe200078e00ff */
[----:B------:R-:W-:Y:S01]  /*2130*/  USHF.L.U64.HI UR5, UR10, 0x3, UR11 ;  /* 0x000000030a057899 */ /* 0x000fe2000801020b */
[----:B------:R-:W-:Y:S02]  /*2140*/  ISETP.GT.AND P0, PT, R0, 0x8, P6 ;  /* 0x000000080000780c */ /* 0x000fe40003704270 */
[----:B------:R-:W-:Y:S01]  /*2150*/  FMUL R14, R11, R90 ;  /* 0x0000005a0b0e7220 */ /* 0x000fe20000400000 */
[----:B------:R-:W-:Y:S02]  /*2160*/  IMAD.U32 R92, RZ, RZ, UR4 ;  /* 0x00000004ff5c7e24 */ /* 0x000fe4000f8e00ff */
[----:B------:R-:W-:Y:S02]  /*2170*/  IMAD.U32 R93, RZ, RZ, UR5 ;  /* 0x00000005ff5d7e24 */ /* 0x000fe4000f8e00ff */
[----:B------:R-:W-:Y:S01]  /*2180*/  FFMA R14, R57, R89, R14 ;  /* 0x00000059390e7223 */ /* 0x000fe2000000000e */
[----:B------:R-:W-:-:S04]  /*2190*/  IMAD.WIDE.U32 R10, R22, UR10, R92 ;  /* 0x0000000a160a7c25 */ /* 0x000fc8000f8e005c */
[----:B------:R-:W-:Y:S01]  /*21a0*/  IMAD.IADD R57, R15, 0x1, R11 ;  /* 0x000000010f397824 */ /* 0x000fe200078e020b */
[----:B------:R-:W-:Y:S02]  /*21b0*/  IADD3 R11, P2, R8, R10, RZ ;  /* 0x0000000a080b7210 */ /* 0x000fe40007f5e0ff */
[----:B------:R-:W-:-:S03]  /*21c0*/  F2FP.BF16.F32.PACK_AB R15, RZ, R14 ;  /* 0x0000000eff0f723e */ /* 0x000fc600000010ff */
[----:B------:R-:W-:Y:S01]  /*21d0*/  IMAD.X R102, R57, 0x1, R7, P2 ;  /* 0x0000000139667824 */ /* 0x000fe200010e0607 */
[----:B------:R-:W-:Y:S02]  /*21e0*/  LEA R14, P2, R11, UR14, 0x1 ;  /* 0x0000000e0b0e7c11 */ /* 0x000fe4000f8408ff */
[----:B0-----:R-:W-:Y:S02]  /*21f0*/  PRMT R99, R15, 0x7610, R99 ;  /* 0x000076100f637816 */ /* 0x001fe40000000063 */
[----:B------:R-:W-:-:S03]  /*2200*/  LEA.HI.X R15, R11, UR15, R102, 0x1, P2 ;  /* 0x0000000f0b0f7c11 */ /* 0x000fc600090f0c66 */
[----:B------:R0:W-:Y:S04]  /*2210*/  @P1 STG.E.U16 desc[UR12][R4.64+0x2], R99 ;  /* 0x0000026304001986 */ /* 0x0001e8000c10150c */
[----:B------:R2:W3:Y:S01]  /*2220*/  @P0 LDG.E.LTC128B.U16 R100, desc[UR12][R14.64] ;  /* 0x0000000c0e640981 */ /* 0x0004e2000c1e1520 */
[----:B------:R-:W-:Y:S01]  /*2230*/  IADD3 R10, P1, R20, R10, RZ ;  /* 0x0000000a140a7210 */ /* 0x000fe20007f3e0ff */
[----:B------:R-:W-:Y:S04]  /*2240*/  BSSY B0, `(.L_x_25) ;  /* 0x0000016000007945 */ /* 0x000fe80003800000 */
[----:B------:R-:W-:-:S02]  /*2250*/  IMAD.X R11, R57, 0x1, R13, P1 ;  /* 0x00000001390b7824 */ /* 0x000fc400008e060d */
[----:B0-----:R-:W-:Y:S02]  /*2260*/  IMAD.SHL.U32 R99, R18, 0x10, RZ ;  /* 0x0000001012637824 */ /* 0x001fe400078e00ff */
[----:B------:R-:W-:-:S03]  /*2270*/  IMAD.WIDE.U32 R10, R94, UR8, R10 ;  /* 0x000000085e0a7c25 */ /* 0x000fc6000f8e000a */
[----:B--2---:R-:W-:Y:S01]  /*2280*/  IADD3 R14, P1, R99, R4, RZ ;  /* 0x00000004630e7210 */ /* 0x004fe20007f3e0ff */
[----:B------:R-:W-:Y:S02]  /*2290*/  IMAD.IADD R11, R98, 0x1, R11 ;  /* 0x00000001620b7824 */ /* 0x000fe400078e020b */
[----:B------:R-:W-:-:S04]  /*22a0*/  IMAD.WIDE.U32 R10, R95, UR6, R10 ;  /* 0x000000065f0a7c25 */ /* 0x000fc8000f8e000a */
[----:B---3--:R-:W-:-:S04]  /*22b0*/  IMAD.U32 R57, R100, 0x10000, RZ ;  /* 0x0001000064397824 */ /* 0x008fc800078e00ff */
[----:B------:R-:W-:-:S04]  /*22c0*/  FMUL R57, R57, R90 ;  /* 0x0000005a39397220 */ /* 0x000fc80000400000 */
[----:B------:R-:W-:Y:S01]  /*22d0*/  FFMA R57, R58, R89, R57 ;  /* 0x000000593a397223 */ /* 0x000fe20000000039 */
[----:B------:R-:W-:Y:S01]  /*22e0*/  IMAD.IADD R58, R96, 0x1, R11 ;  /* 0x00000001603a7824 */ /* 0x000fe200078e020b */
[----:B------:R-:W-:-:S03]  /*22f0*/  IADD3 R11, P2, P3, R97, R10, R16 ;  /* 0x0000000a610b7210 */ /* 0x000fc60007b5e010 */
[----:B------:R-:W-:Y:S02]  /*2300*/  F2FP.BF16.F32.PACK_AB R101, RZ, R57 ;  /* 0x00000039ff65723e */ /* 0x000fe400000010ff */
[----:B------:R-:W-:Y:S02]  /*2310*/  SHF.L.U64.HI R57, R18, 0x4, R19 ;  /* 0x0000000412397819 */ /* 0x000fe40000010213 */
[----:B------:R-:W-:Y:S02]  /*2320*/  IADD3.X R58, R91, R58, R17, P2, P3 ;  /* 0x0000003a5b3a7210 */ /* 0x000fe400017e6411 */
[----:B------:R-:W-:Y:S01]  /*2330*/  ISETP.GT.AND P2, PT, R0, 0x8, P4 ;  /* 0x000000080000780c */ /* 0x000fe20002744270 */
[----:B------:R-:W-:Y:S01]  /*2340*/  IMAD.X R15, R57, 0x1, R5, P1 ;  /* 0x00000001390f7824 */ /* 0x000fe200008e0605 */
[----:B------:R-:W-:-:S04]  /*2350*/  LEA R10, P3, R11, UR14, 0x1 ;  /* 0x0000000e0b0a7c11 */ /* 0x000fc8000f8608ff */
[----:B------:R0:W-:Y:S01]  /*2360*/  @P0 STG.E.U16 desc[UR12][R14.64], R101 ;  /* 0x000000650e000986 */ /* 0x0001e2000c10150c */
[----:B------:R-:W-:-:S06]  /*2370*/  LEA.HI.X R11, R11, UR15, R58, 0x1, P3 ;  /* 0x0000000f0b0b7c11 */ /* 0x000fcc00098f0c3a */
[----:B------:R-:W-:Y:S05]  /*2380*/  @!P2 BRA `(.L_x_26) ;  /* 0x000000000004a947 */ /* 0x000fea0003800000 */
[----:B------:R2:W5:Y:S02]  /*2390*/  LDG.E.LTC128B.U16 R100, desc[UR12][R10.64+0x2] ;  /* 0x0000020c0a647981 */ /* 0x000564000c1e1520 */
.L_x_26:
[----:B------:R-:W-:Y:S05]  /*23a0*/  BSYNC B0 ;  /* 0x0000000000007941 */ /* 0x000fea0003800000 */
.L_x_25:
[----:B0----5:R-:W-:Y:S01]  /*23b0*/  IMAD.U32 R101, R100, 0x10000, RZ ;  /* 0x0001000064657824 */ /* 0x021fe200078e00ff */
[----:B------:R-:W-:Y:S01]  /*23c0*/  ISETP.GT.AND P3, PT, R88, 0x8, PT ;  /* 0x000000085800780c */ /* 0x000fe20003f64270 */
[----:B------:R-:W-:Y:S02]  /*23d0*/  BSSY B0, `(.L_x_27) ;  /* 0x0000009000007945 */ /* 0x000fe40003800000 */
[----:B------:R-:W-:Y:S01]  /*23e0*/  FMUL R58, R101, R90 ;  /* 0x0000005a653a7220 */ /* 0x000fe20000400000 */
[----:B------:R-:W-:-:S03]  /*23f0*/  ISETP.GT.AND P0, PT, R0, RZ, P3 ;  /* 0x000000ff0000720c */ /* 0x000fc60001f04270 */
[----:B------:R-:W-:-:S05]  /*2400*/  FFMA R58, R59, R89, R58 ;  /* 0x000000593b3a7223 */ /* 0x000fca000000003a */
[----:B------:R-:W-:Y:S02]  /*2410*/  F2FP.BF16.F32.PACK_AB R59, RZ, R58 ;  /* 0x0000003aff3b723e */ /* 0x000fe400000010ff */
[----:B------:R-:W-:-:S03]  /*2420*/  P2R R58, PR, RZ, 0x8 ;  /* 0x00000008ff3a7803 */ /* 0x000fc60000000000 */
[----:B------:R0:W-:Y:S01]  /*2430*/  @P2 STG.E.U16 desc[UR12][R14.64+0x2], R59 ;  /* 0x0000023b0e002986 */ /* 0x0001e2000c10150c */
[----:B------:R-:W-:Y:S05]  /*2440*/  @!P0 BRA `(.L_x_28) ;  /* 0x0000000000048947 */ /* 0x000fea0003800000 */
[----:B------:R3:W5:Y:S02]  /*2450*/  LDG.E.LTC128B.U16 R100, desc[UR12][R2.64+0x10] ;  /* 0x0000100c02647981 */ /* 0x000764000c1e1520 */
.L_x_28:
[----:B------:R-:W-:Y:S05]  /*2460*/  BSYNC B0 ;  /* 0x0000000000007941 */ /* 0x000fea0003800000 */
.L_x_27:
[----:B0----5:R-:W-:Y:S01]  /*2470*/  IMAD.U32 R59, R100, 0x10000, RZ ;  /* 0x00010000643b7824 */ /* 0x021fe200078e00ff */
[----:B------:R-:W-:Y:S01]  /*2480*/  ISETP.GT.AND P2, PT, R88, 0x9, PT ;  /* 0x000000095800780c */ /* 0x000fe20003f44270 */
[----:B------:R-:W-:Y:S02]  /*2490*/  BSSY B0, `(.L_x_29) ;  /* 0x0000009000007945 */ /* 0x000fe40003800000 */
[----:B------:R-:W-:Y:S01]  /*24a0*/  FMUL R59, R59, R90 ;  /* 0x0000005a3b3b7220 */ /* 0x000fe20000400000 */
[----:B------:R-:W-:-:S03]  /*24b0*/  ISETP.GT.AND P1, PT, R0, RZ, P2 ;  /* 0x000000ff0000720c */ /* 0x000fc60001724270 */
[----:B------:R-:W-:Y:S01]  /*24c0*/  FFMA R59, R60, R89, R59 ;  /* 0x000000593c3b7223 */ /* 0x000fe2000000003b */
[----:B------:R-:W-:-:S04]  /*24d0*/  P2R R60, PR, RZ, 0x4 ;  /* 0x00000004ff3c7803 */ /* 0x000fc80000000000 */
[----:B------:R-:W-:-:S05]  /*24e0*/  F2FP.BF16.F32.PACK_AB R59, RZ, R59 ;  /* 0x0000003bff3b723e */ /* 0x000fca00000010ff */
[----:B------:R0:W-:Y:S01]  /*24f0*/  @P0 STG.E.U16 desc[UR12][R4.64+0x10], R59 ;  /* 0x0000103b04000986 */ /* 0x0001e2000c10150c */
[----:B------:R-:W-:Y:S05]  /*2500*/  @!P1 BRA `(.L_x_30) ;  /* 0x0000000000049947 */ /* 0x000fea0003800000 */
[----:B------:R4:W5:Y:S02]  /*2510*/  LDG.E.LTC128B.U16 R100, desc[UR12][R2.64+0x12] ;  /* 0x0000120c02647981 */ /* 0x000964000c1e1520 */
.L_x_30:
[----:B------:R-:W-:Y:S05]  /*2520*/  BSYNC B0 ;  /* 0x0000000000007941 */ /* 0x000fea0003800000 */
.L_x_29:
[----:B-----5:R-:W-:Y:S01]  /*2530*/  IMAD.U32 R101, R100, 0x10000, RZ ;  /* 0x0001000064657824 */ /* 0x020fe200078e00ff */
[----:B0-----:R-:W-:Y:S01]  /*2540*/  IADD3 R59, P0, R22, 0x40, RZ ;  /* 0x00000040163b7810 */ /* 0x001fe20007f1e0ff */
[----:B------:R-:W-:Y:S01]  /*2550*/  BSSY B0, `(.L_x_31) ;  /* 0x000000e000007945 */ /* 0x000fe20003800000 */
[----:B------:R-:W-:Y:S01]  /*2560*/  PRMT R104, R100, 0x7610, R104 ;  /* 0x0000761064687816 */ /* 0x000fe20000000068 */
[----:B------:R-:W-:Y:S02]  /*2570*/  FMUL R22, R101, R90 ;  /* 0x0000005a65167220 */ /* 0x000fe40000400000 */
[----:B------:R-:W-:Y:S01]  /*2580*/  IMAD.X R23, RZ, RZ, R23, P0 ;  /* 0x000000ffff177224 */ /* 0x000fe200000e0617 */
[----:B------:R-:W-:Y:S01]  /*2590*/  ISETP.GT.AND P0, PT, R0, 0x8, P3 ;  /* 0x000000080000780c */ /* 0x000fe20001f04270 */
[----:B------:R-:W-:Y:S02]  /*25a0*/  FFMA R22, R61, R89, R22 ;  /* 0x000000593d167223 */ /* 0x000fe40000000016 */
[----:B------:R-:W-:-:S03]  /*25b0*/  IMAD R102, R23, UR10, RZ ;  /* 0x0000000a17667c24 */ /* 0x000fc6000f8e02ff */
[----:B------:R-:W-:Y:S01]  /*25c0*/  F2FP.BF16.F32.PACK_AB R22, RZ, R22 ;  /* 0x00000016ff16723e */ /* 0x000fe200000010ff */
[C---:B------:R-:W-:Y:S02]  /*25d0*/  IMAD R61, R59.reuse, UR11, R102 ;  /* 0x0000000b3b3d7c24 */ /* 0x040fe4000f8e0266 */
[----:B------:R-:W-:Y:S02]  /*25e0*/  IMAD.WIDE.U32 R102, R59, UR10, R12 ;  /* 0x0000000a3b667c25 */ /* 0x000fe4000f8e000c */
[----:B------:R0:W-:Y:S02]  /*25f0*/  @P1 STG.E.U16 desc[UR12][R4.64+0x12], R22 ;  /* 0x0000121604001986 */ /* 0x0001e4000c10150c */
[----:B------:R-:W-:Y:S01]  /*2600*/  IMAD.IADD R101, R61, 0x1, R103 ;  /* 0x000000013d657824 */ /* 0x000fe200078e0267 */
[----:B------:R-:W-:Y:S06]  /*2610*/  @!P0 BRA `(.L_x_32) ;  /* 0x0000000000048947 */ /* 0x000fec0003800000 */
[----:B------:R0:W5:Y:S02]  /*2620*/  LDG.E.LTC128B.U16 R104, desc[UR12][R10.64+0x10] ;  /* 0x0000100c0a687981 */ /* 0x000164000c1e1520 */
.L_x_32:
[----:B------:R-:W-:Y:S05]  /*2630*/  BSYNC B0 ;  /* 0x0000000000007941 */ /* 0x000fea0003800000 */
.L_x_31:
[----:B0-----:R-:W-:Y:S01]  /*2640*/  IMAD.WIDE.U32 R22, R59, UR10, R92 ;  /* 0x0000000a3b167c25 */ /* 0x001fe2000f8e005c */
[----:B------:R-:W-:Y:S03]  /*2650*/  BSSY B0, `(.L_x_33) ;  /* 0x0000016000007945 */ /* 0x000fe60003800000 */
[----:B-----5:R-:W-:Y:S01]  /*2660*/  IMAD.U32 R21, R104, 0x10000, RZ ;  /* 0x0001000068157824 */ /* 0x020fe200078e00ff */
[----:B------:R-:W-:Y:S01]  /*2670*/  IADD3 R12, P1, R20, R22, RZ ;  /* 0x00000016140c7210 */ /* 0x000fe20007f3e0ff */
[----:B------:R-:W-:Y:S02]  /*2680*/  IMAD.MOV.U32 R100, RZ, RZ, R102 ;  /* 0x000000ffff647224 */ /* 0x000fe400078e0066 */
[----:B------:R-:W-:Y:S01]  /*2690*/  FMUL R93, R21, R90 ;  /* 0x0000005a155d7220 */ /* 0x000fe20000400000 */
[----:B------:R-:W-:Y:S02]  /*26a0*/  IMAD.IADD R21, R61, 0x1, R23 ;  /* 0x000000013d157824 */ /* 0x000fe400078e0217 */
[----:B------:R-:W-:-:S04]  /*26b0*/  IMAD.WIDE.U32 R100, R94, UR8, R100 ;  /* 0x000000085e647c25 */ /* 0x000fc8000f8e0064 */
[----:B------:R-:W-:Y:S01]  /*26c0*/  FFMA R93, R62, R89, R93 ;  /* 0x000000593e5d7223 */ /* 0x000fe2000000005d */
[----:B------:R-:W-:Y:S01]  /*26d0*/  IMAD.X R13, R21, 0x1, R13, P1 ;  /* 0x00000001150d7824 */ /* 0x000fe200008e060d */
[----:B------:R-:W-:Y:S01]  /*26e0*/  ISETP.GT.AND P1, PT, R0, 0x8, P2 ;  /* 0x000000080000780c */ /* 0x000fe20001724270 */
[----:B------:R-:W-:Y:S02]  /*26f0*/  IMAD.IADD R101, R98, 0x1, R101 ;  /* 0x0000000162657824 */ /* 0x000fe400078e0265 */
[----:B------:R-:W-:Y:S01]  /*2700*/  F2FP.BF16.F32.PACK_AB R93, RZ, R93 ;  /* 0x0000005dff5d723e */ /* 0x000fe200000010ff */
[----:B------:R-:W-:-:S04]  /*2710*/  IMAD.WIDE.U32 R12, R94, UR8, R12 ;  /* 0x000000085e0c7c25 */ /* 0x000fc8000f8e000c */
[----:B------:R-:W-:Y:S01]  /*2720*/  IMAD.WIDE.U32 R100, R95, UR6, R100 ;  /* 0x000000065f647c25 */ /* 0x000fe2000f8e0064 */
[----:B------:R0:W-:Y:S03]  /*2730*/  @P0 STG.E.U16 desc[UR12][R14.64+0x10], R93 ;  /* 0x0000105d0e000986 */ /* 0x0001e6000c10150c */
[----:B------:R-:W-:Y:S01]  /*2740*/  IMAD.IADD R101, R96, 0x1, R101 ;  /* 0x0000000160657824 */ /* 0x000fe200078e0265 */
[----:B------:R-:W-:Y:S01]  /*2750*/  IADD3 R20, P0, P2, R97, R100, R16 ;  /* 0x0000006461147210 */ /* 0x000fe20007a1e010 */
[----:B------:R-:W-:-:S03]  /*2760*/  IMAD.IADD R13, R98, 0x1, R13 ;  /* 0x00000001620d7824 */ /* 0x000fc600078e020d */
[----:B------:R-:W-:Y:S01]  /*2770*/  IADD3.X R101, R91, R101, R17, P0, P2 ;  /* 0x000000655b657210 */ /* 0x000fe200007e4411 */
[----:B------:R-:W-:Y:S01]  /*2780*/  IMAD.WIDE.U32 R12, R95, UR6, R12 ;  /* 0x000000065f0c7c25 */ /* 0x000fe2000f8e000c */
[----:B------:R-:W-:Y:S07]  /*2790*/  @!P1 BRA `(.L_x_34) ;  /* 0x0000000000049947 */ /* 0x000fee0003800000 */
[----:B------:R0:W5:Y:S02]  /*27a0*/  LDG.E.LTC128B.U16 R104, desc[UR12][R10.64+0x12] ;  /* 0x0000120c0a687981 */ /* 0x000164000c1e1520 */
.L_x_34:
[----:B------:R-:W-:Y:S05]  /*27b0*/  BSYNC B0 ;  /* 0x0000000000007941 */ /* 0x000fea0003800000 */
.L_x_33:
[----:B-----5:R-:W-:Y:S01]  /*27c0*/  IMAD.U32 R103, R104, 0x10000, RZ ;  /* 0x0001000068677824 */ /* 0x020fe200078e00ff */
[----:B------:R-:W-:Y:S01]  /*27d0*/  IADD3 R97, P0, P2, R97, R12, R16 ;  /* 0x0000000c61617210 */ /* 0x000fe20007a1e010 */
[----:B------:R-:W-:Y:S01]  /*27e0*/  IMAD.IADD R62, R96, 0x1, R13 ;  /* 0x00000001603e7824 */ /* 0x000fe200078e020d */
[C---:B0-----:R-:W-:Y:S01]  /*27f0*/  SHF.L.U64.HI R93, R18.reuse, 0x7, R19 ;  /* 0x00000007125d7819 */ /* 0x041fe20000010213 */
[----:B------:R-:W-:Y:S01]  /*2800*/  FMUL R16, R103, R90 ;  /* 0x0000005a67107220 */ /* 0x000fe20000400000 */
[----:B------:R-:W-:Y:S01]  /*2810*/  IMAD.SHL.U32 R95, R18, 0x80, RZ ;  /* 0x00000080125f7824 */ /* 0x000fe200078e00ff */
[----:B------:R-:W-:Y:S01]  /*2820*/  ISETP.GT.AND P3, PT, R88, 0x10, PT ;  /* 0x000000105800780c */ /* 0x000fe20003f64270 */
[----:B------:R-:W-:Y:S01]  /*2830*/  BSSY B0, `(.L_x_35) ;  /* 0x000000b000007945 */ /* 0x000fe20003800000 */
[----:B------:R-:W-:Y:S01]  /*2840*/  FFMA R16, R63, R89, R16 ;  /* 0x000000593f107223 */ /* 0x000fe20000000010 */
[----:B------:R-:W-:Y:S02]  /*2850*/  IADD3.X R62, R91, R62, R17, P0, P2 ;  /* 0x0000003e5b3e7210 */ /* 0x000fe400007e4411 */
[----:B------:R-:W-:-:S02]  /*2860*/  IADD3 R12, P0, P2, R95, R4, R99 ;  /* 0x000000045f0c7210 */ /* 0x000fc40007a1e063 */
[----:B------:R-:W-:Y:S02]  /*2870*/  F2FP.BF16.F32.PACK_AB R16, RZ, R16 ;  /* 0x00000010ff10723e */ /* 0x000fe400000010ff */
[----:B------:R-:W-:Y:S02]  /*2880*/  IADD3.X R13, R93, R5, R57, P0, P2 ;  /* 0x000000055d0d7210 */ /* 0x000fe400007e4439 */
[----:B------:R-:W-:Y:S01]  /*2890*/  ISETP.GT.AND P0, PT, R0, RZ, P3 ;  /* 0x000000ff0000720c */ /* 0x000fe20001f04270 */
[----:B------:R0:W-:Y:S01]  /*28a0*/  @P1 STG.E.U16 desc[UR12][R14.64+0x12], R16 ;  /* 0x000012100e001986 */ /* 0x0001e2000c10150c */
[----:B------:R-:W-:-:S11]  /*28b0*/  P2R R57, PR, RZ, 0x8 ;  /* 0x00000008ff397803 */ /* 0x000fd60000000000 */
[----:B0-----:R-:W-:Y:S05]  /*28c0*/  @!P0 BRA `(.L_x_36) ;  /* 0x0000000000048947 */ /* 0x001fea0003800000 */
[----:B------:R0:W5:Y:S02]  /*28d0*/  LDG.E.LTC128B.U16 R104, desc[UR12][R2.64+0x20] ;  /* 0x0000200c02687981 */ /* 0x000164000c1e1520 */
.L_x_36:
[----:B------:R-:W-:Y:S05]  /*28e0*/  BSYNC B0 ;  /* 0x0000000000007941 */ /* 0x000fea0003800000 */
.L_x_35:
[----:B-----5:R-:W-:Y:S01]  /*28f0*/  IMAD.U32 R17, R104, 0x10000, RZ ;  /* 0x0001000068117824 */ /* 0x020fe200078e00ff */
[----:B------:R-:W-:Y:S01]  /*2900*/  ISETP.GT.AND P1, PT, R88, 0x11, PT ;  /* 0x000000115800780c */ /* 0x000fe20003f24270 */
[----:B------:R-:W-:Y:S02]  /*2910*/  BSSY B0, `(.L_x_37) ;  /* 0x0000009000007945 */ /* 0x000fe40003800000 */
[----:B------:R-:W-:-:S04]  /*2920*/  FMUL R17, R17, R90 ;  /* 0x0000005a11117220 */ /* 0x000fc80000400000 */
[----:B------:R-:W-:Y:S01]  /*2930*/  FFMA R17, R64, R89, R17 ;  /* 0x0000005940117223 */ /* 0x000fe20000000011 */
[----:B------:R-:W-:-:S04]  /*2940*/  P2R R64, PR, RZ, 0x2 ;  /* 0x00000002ff407803 */ /* 0x000fc80000000000 */
[----:B------:R-:W-:-:S05]  /*2950*/  F2FP.BF16.F32.PACK_AB R17, RZ, R17 ;  /* 0x00000011ff11723e */ /* 0x000fca00000010ff */
[----:B------:R0:W-:Y:S01]  /*2960*/  @P0 STG.E.U16 desc[UR12][R4.64+0x20], R17 ;  /* 0x0000201104000986 */ /* 0x0001e2000c10150c */
[----:B------:R-:W-:-:S13]  /*2970*/  ISETP.GT.AND P0, PT, R0, RZ, P1 ;  /* 0x000000ff0000720c */ /* 0x000fda0000f04270 */
[----:B0-----:R-:W-:Y:S05]  /*2980*/  @!P0 BRA `(.L_x_38) ;  /* 0x0000000000048947 */ /* 0x001fea0003800000 */
[----:B------:R0:W5:Y:S02]  /*2990*/  LDG.E.LTC128B.U16 R104, desc[UR12][R2.64+0x22] ;  /* 0x0000220c02687981 */ /* 0x000164000c1e1520 */
.L_x_38:
[----:B------:R-:W-:Y:S05]  /*29a0*/  BSYNC B0 ;  /* 0x0000000000007941 */ /* 0x000fea0003800000 */
.L_x_37:
[----:B-----5:R-:W-:Y:S01]  /*29b0*/  IMAD.U32 R17, R104, 0x10000, RZ ;  /* 0x0001000068117824 */ /* 0x020fe200078e00ff */
[----:B------:R-:W-:Y:S03]  /*29c0*/  BSSY B0, `(.L_x_39) ;  /* 0x0000008000007945 */ /* 0x000fe60003800000 */
[----:B------:R-:W-:-:S04]  /*29d0*/  FMUL R16, R17, R90 ;  /* 0x0000005a11107220 */ /* 0x000fc80000400000 */
[----:B------:R-:W-:-:S05]  /*29e0*/  FFMA R16, R65, R89, R16 ;  /* 0x0000005941107223 */ /* 0x000fca0000000010 */
[----:B------:R-:W-:-:S05]  /*29f0*/  F2FP.BF16.F32.PACK_AB R16, RZ, R16 ;  /* 0x00000010ff10723e */ /* 0x000fca00000010ff */
[----:B------:R0:W-:Y:S01]  /*2a00*/  @P0 STG.E.U16 desc[UR12][R4.64+0x22], R16 ;  /* 0x0000221004000986 */ /* 0x0001e2000c10150c */
[----:B------:R-:W-:-:S13]  /*2a10*/  ISETP.GT.AND P0, PT, R0, 0x8, P3 ;  /* 0x000000080000780c */ /* 0x000fda0001f04270 */
[----:B0-----:R-:W-:Y:S05]  /*2a20*/  @!P0 BRA `(.L_x_40) ;  /* 0x0000000000048947 */ /* 0x001fea0003800000 */
[----:B------:R0:W5:Y:S02]  /*2a30*/  LDG.E.LTC128B.U16 R104, desc[UR12][R10.64+0x20] ;  /* 0x0000200c0a687981 */ /* 0x000164000c1e1520 */
.L_x_40:
[----:B------:R-:W-:Y:S05]  /*2a40*/  BSYNC B0 ;  /* 0x0000000000007941 */ /* 0x000fea0003800000 */
.L_x_39:
        /* <DEDUP_REMOVED lines=9> */
.L_x_42:
[----:B------:R-:W-:Y:S05]  /*2ae0*/  BSYNC B0 ;  /* 0x0000000000007941 */ /* 0x000fea0003800000 */
.L_x_41:
[----:B-----5:R-:W-:Y:S01]  /*2af0*/  IMAD.U32 R9, R104, 0x10000, RZ ;  /* 0x0001000068097824 */ /* 0x020fe200078e00ff */
[----:B------:R-:W-:Y:S01]  /*2b00*/  ISETP.GT.AND P2, PT, R88, 0x18, PT ;  /* 0x000000185800780c */ /* 0x000fe20003f44270 */
[----:B------:R-:W-:Y:S02]  /*2b10*/  BSSY B0, `(.L_x_43) ;  /* 0x0000016000007945 */ /* 0x000fe40003800000 */
[----:B------:R-:W-:-:S04]  /*2b20*/  FMUL R16, R9, R90 ;  /* 0x0000005a09107220 */ /* 0x000fc80000400000 */
[----:B------:R-:W-:-:S05]  /*2b30*/  FFMA R16, R67, R89, R16 ;  /* 0x0000005943107223 */ /* 0x000fca0000000010 */
[----:B------:R-:W-:-:S04]  /*2b40*/  F2FP.BF16.F32.PACK_AB R16, RZ, R16 ;  /* 0x00000010ff10723e */ /* 0x000fc800000010ff */
[----:B------:R-:W-:Y:S01]  /*2b50*/  PRMT R19, R16, 0x7610, R19 ;  /* 0x0000761010137816 */ /* 0x000fe20000000013 */
[----:B------:R-:W-:Y:S01]  /*2b60*/  IMAD.WIDE.U32 R16, R59, UR10, R6 ;  /* 0x0000000a3b107c25 */ /* 0x000fe2000f8e0006 */
[----:B------:R-:W-:-:S03]  /*2b70*/  P2R R59, PR, RZ, 0x4 ;  /* 0x00000004ff3b7803 */ /* 0x000fc60000000000 */
[----:B------:R1:W-:Y:S01]  /*2b80*/  @P0 STG.E.U16 desc[UR12][R14.64+0x22], R19 ;  /* 0x000022130e000986 */ /* 0x0003e2000c10150c */
[----:B------:R-:W-:Y:S01]  /*2b90*/  IMAD.IADD R61, R17, 0x1, R61 ;  /* 0x00000001113d7824 */ /* 0x000fe200078e023d */
[----:B------:R-:W-:-:S04]  /*2ba0*/  LEA R18, P0, R16, UR14, 0x1 ;  /* 0x0000000e10127c11 */ /* 0x000fc8000f8008ff */
[----:B-1----:R-:W-:Y:S02]  /*2bb0*/  LEA.HI.X R19, R16, UR15, R61, 0x1, P0 ;  /* 0x0000000f10137c11 */ /* 0x002fe400080f0c3d */
[----:B------:R-:W-:-:S04]  /*2bc0*/  LEA R16, P0, R20, UR14, 0x1 ;  /* 0x0000000e14107c11 */ /* 0x000fc8000f8008ff */
[----:B------:R-:W-:Y:S02]  /*2bd0*/  LEA.HI.X R17, R20, UR15, R101, 0x1, P0 ;  /* 0x0000000f14117c11 */ /* 0x000fe400080f0c65 */
[----:B------:R-:W-:-:S05]  /*2be0*/  IADD3 R9, P0, R8, R22, RZ ;  /* 0x0000001608097210 */ /* 0x000fca0007f1e0ff */
[----:B------:R-:W-:Y:S01]  /*2bf0*/  IMAD.X R6, R21, 0x1, R7, P0 ;  /* 0x0000000115067824 */ /* 0x000fe200000e0607 */
[----:B------:R-:W-:-:S04]  /*2c00*/  LEA R8, P0, R9, UR14, 0x1 ;  /* 0x0000000e09087c11 */ /* 0x000fc8000f8008ff */
[----:B------:R-:W-:Y:S02]  /*2c10*/  LEA.HI.X R9, R9, UR15, R6, 0x1, P0 ;  /* 0x0000000f09097c11 */ /* 0x000fe400080f0c06 */
[----:B------:R-:W-:-:S04]  /*2c20*/  LEA R6, P0, R97, UR14, 0x1 ;  /* 0x0000000e61067c11 */ /* 0x000fc8000f8008ff */
[----:B------:R-:W-:Y:S02]  /*2c30*/  LEA.HI.X R7, R97, UR15, R62, 0x1, P0 ;  /* 0x0000000f61077c11 */ /* 0x000fe400080f0c3e */
[----:B------:R-:W-:-:S13]  /*2c40*/  ISETP.GT.AND P0, PT, R0, RZ, P2 ;  /* 0x000000ff0000720c */ /* 0x000fda0001704270 */
[----:B------:R-:W-:Y:S05]  /*2c50*/  @!P0 BRA `(.L_x_44) ;  /* 0x0000000000048947 */ /* 0x000fea0003800000 */
[----:B------:R1:W5:Y:S02]  /*2c60*/  LDG.E.LTC128B.U16 R104, desc[UR12][R2.64+0x30] ;  /* 0x0000300c02687981 */ /* 0x000364000c1e1520 */
.L_x_44:
[----:B------:R-:W-:Y:S05]  /*2c70*/  BSYNC B0 ;  /* 0x0000000000007941 */ /* 0x000fea0003800000 */
.L_x_43:
[----:B-----5:R-:W-:Y:S01]  /*2c80*/  IMAD.U32 R21, R104, 0x10000, RZ ;  /* 0x0001000068157824 */ /* 0x020fe200078e00ff */
[----:B------:R-:W-:Y:S01]  /*2c90*/  ISETP.GT.AND P1, PT, R88, 0x19, PT ;  /* 0x000000195800780c */ /* 0x000fe20003f24270 */
[----:B------:R-:W-:Y:S02]  /*2ca0*/  BSSY B0, `(.L_x_45) ;  /* 0x0000009000007945 */ /* 0x000fe40003800000 */
[----:B------:R-:W-:Y:S01]  /*2cb0*/  FMUL R21, R21, R90 ;  /* 0x0000005a15157220 */ /* 0x000fe20000400000 */
[----:B------:R-:W-:-:S03]  /*2cc0*/  P2R R66, PR, RZ, 0x2 ;  /* 0x00000002ff427803 */ /* 0x000fc60000000000 */
[----:B------:R-:W-:-:S05]  /*2cd0*/  FFMA R21, R68, R89, R21 ;  /* 0x0000005944157223 */ /* 0x000fca0000000015 */
[----:B------:R-:W-:-:S05]  /*2ce0*/  F2FP.BF16.F32.PACK_AB R21, RZ, R21 ;  /* 0x00000015ff15723e */ /* 0x000fca00000010ff */
[----:B------:R0:W-:Y:S01]  /*2cf0*/  @P0 STG.E.U16 desc[UR12][R4.64+0x30], R21 ;  /* 0x0000301504000986 */ /* 0x0001e2000c10150c */
[----:B------:R-:W-:-:S13]  /*2d00*/  ISETP.GT.AND P0, PT, R0, RZ, P1 ;  /* 0x000000ff0000720c */ /* 0x000fda0000f04270 */
[----:B0-----:R-:W-:Y:S05]  /*2d10*/  @!P0 BRA `(.L_x_46) ;  /* 0x0000000000048947 */ /* 0x001fea0003800000 */
[----:B------:R0:W5:Y:S02]  /*2d20*/  LDG.E.LTC128B.U16 R104, desc[UR12][R2.64+0x32] ;  /* 0x0000320c02687981 */ /* 0x000164000c1e1520 */
.L_x_46:
[----:B------:R-:W-:Y:S05]  /*2d30*/  BSYNC B0 ;  /* 0x0000000000007941 */ /* 0x000fea0003800000 */
.L_x_45:
        /* <DEDUP_REMOVED lines=9> */
.L_x_48:
[----:B------:R-:W-:Y:S05]  /*2dd0*/  BSYNC B0 ;  /* 0x0000000000007941 */ /* 0x000fea0003800000 */
.L_x_47:
        /* <DEDUP_REMOVED lines=9> */
.L_x_50:
[----:B------:R-:W-:Y:S05]  /*2e70*/  BSYNC B0 ;  /* 0x0000000000007941 */ /* 0x000fea0003800000 */
.L_x_49:
        /* <DEDUP_REMOVED lines=11> */
.L_x_52:
[----:B------:R-:W-:Y:S05]  /*2f30*/  BSYNC B0 ;  /* 0x0000000000007941 */ /* 0x000fea0003800000 */
.L_x_51:
        /* <DEDUP_REMOVED lines=11> */
.L_x_54:
[----:B------:R-:W-:Y:S05]  /*2ff0*/  BSYNC B0 ;  /* 0x0000000000007941 */ /* 0x000fea0003800000 */
.L_x_53:
        /* <DEDUP_REMOVED lines=9> */
.L_x_56:
[----:B------:R-:W-:Y:S05]  /*3090*/  BSYNC B0 ;  /* 0x0000000000007941 */ /* 0x000fea0003800000 */
.L_x_55:
        /* <DEDUP_REMOVED lines=9> */
.L_x_58:
[----:B------:R-:W-:Y:S05]  /*3130*/  BSYNC B0 ;  /* 0x0000000000007941 */ /* 0x000fea0003800000 */
.L_x_57:
[----:B-----5:R-:W-:Y:S01]  /*3140*/  IMAD.U32 R21, R104, 0x10000, RZ ;  /* 0x0001000068157824 */ /* 0x020fe200078e00ff */
[----:B------:R-:W-:Y:S01]  /*3150*/  ISETP.GT.AND P5, PT, R88, 0x28, PT ;  /* 0x000000285800780c */ /* 0x000fe20003fa4270 */
[----:B------:R-:W-:Y:S02]  /*3160*/  BSSY B0, `(.L_x_59) ;  /* 0x0000009000007945 */ /* 0x000fe40003800000 */
[----:B------:R-:W-:-:S04]  /*3170*/  FMUL R20, R21, R90 ;  /* 0x0000005a15147220 */ /* 0x000fc80000400000 */
[----:B------:R-:W-:-:S05]  /*3180*/  FFMA R20, R75, R89, R20 ;  /* 0x000000594b147223 */ /* 0x000fca0000000014 */
[----:B------:R-:W-:-:S05]  /*3190*/  F2FP.BF16.F32.PACK_AB R20, RZ, R20 ;  /* 0x00000014ff14723e */ /* 0x000fca00000010ff */
[----:B------:R1:W-:Y:S01]  /*31a0*/  @P0 STG.E.U16 desc[UR12][R14.64+0x42], R20 ;  /* 0x000042140e000986 */ /* 0x0003e2000c10150c */
[----:B------:R-:W-:Y:S02]  /*31b0*/  ISETP.GT.AND P0, PT, R0, RZ, P5 ;  /* 0x000000ff0000720c */ /* 0x000fe40002f04270 */
[----:B-1----:R-:W-:-:S11]  /*31c0*/  P2R R20, PR, RZ, 0x20 ;  /* 0x00000020ff147803 */ /* 0x002fd60000000000 */
[----:B------:R-:W-:Y:S05]  /*31d0*/  @!P0 BRA `(.L_x_60) ;  /* 0x0000000000048947 */ /* 0x000fea0003800000 */
[----:B------:R1:W5:Y:S02]  /*31e0*/  LDG.E.LTC128B.U16 R104, desc[UR12][R2.64+0x50] ;  /* 0x0000500c02687981 */ /* 0x000364000c1e1520 */
.L_x_60:
[----:B------:R-:W-:Y:S05]  /*31f0*/  BSYNC B0 ;  /* 0x0000000000007941 */ /* 0x000fea0003800000 */
.L_x_59:
        /* <DEDUP_REMOVED lines=11> */
.L_x_62:
[----:B------:R-:W-:Y:S05]  /*32b0*/  BSYNC B0 ;  /* 0x0000000000007941 */ /* 0x000fea0003800000 */
.L_x_61:
        /* <DEDUP_REMOVED lines=9> */
.L_x_64:
[----:B------:R-:W-:Y:S05]  /*3350*/  BSYNC B0 ;  /* 0x0000000000007941 */ /* 0x000fea0003800000 */
.L_x_63:
        /* <DEDUP_REMOVED lines=9> */
.L_x_66:
[----:B------:R-:W-:Y:S05]  /*33f0*/  BSYNC B0 ;  /* 0x0000000000007941 */ /* 0x000fea0003800000 */
.L_x_65:
[----:B-----5:R-:W-:Y:S01]  /*3400*/  IMAD.U32 R21, R104, 0x10000, RZ ;  /* 0x0001000068157824 */ /* 0x020fe200078e00ff */
[----:B------:R-:W-:Y:S01]  /*3410*/  ISETP.GT.AND P3, PT, R88, 0x30, PT ;  /* 0x000000305800780c */ /* 0x000fe20003f64270 */
[----:B------:R-:W-:Y:S02]  /*3420*/  BSSY B0, `(.L_x_67) ;  /* 0x0000008000007945 */ /* 0x000fe40003800000 */
[----:B------:R-:W-:-:S04]  /*3430*/  FMUL R20, R21, R90 ;  /* 0x0000005a15147220 */ /* 0x000fc80000400000 */
[----:B------:R-:W-:-:S05]  /*3440*/  FFMA R20, R79, R89, R20 ;  /* 0x000000594f147223 */ /* 0x000fca0000000014 */
[----:B------:R-:W-:-:S05]  /*3450*/  F2FP.BF16.F32.PACK_AB R20, RZ, R20 ;  /* 0x00000014ff14723e */ /* 0x000fca00000010ff */
[----:B------:R0:W-:Y:S01]  /*3460*/  @P0 STG.E.U16 desc[UR12][R14.64+0x52], R20 ;  /* 0x000052140e000986 */ /* 0x0001e2000c10150c */
[----:B------:R-:W-:-:S13]  /*3470*/  ISETP.GT.AND P0, PT, R0, RZ, P3 ;  /* 0x000000ff0000720c */ /* 0x000fda0001f04270 */
[----:B0-----:R-:W-:Y:S05]  /*3480*/  @!P0 BRA `(.L_x_68) ;  /* 0x0000000000048947 */ /* 0x001fea0003800000 */
[----:B------:R0:W5:Y:S02]  /*3490*/  LDG.E.LTC128B.U16 R104, desc[UR12][R2.64+0x60] ;  /* 0x0000600c02687981 */ /* 0x000164000c1e1520 */
.L_x_68:
[----:B------:R-:W-:Y:S05]  /*34a0*/  BSYNC B0 ;  /* 0x0000000000007941 */ /* 0x000fea0003800000 */
.L_x_67:
        /* <DEDUP_REMOVED lines=10> */
.L_x_70:
[----:B------:R-:W-:Y:S05]  /*3550*/  BSYNC B0 ;  /* 0x0000000000007941 */ /* 0x000fea0003800000 */
.L_x_69:
        /* <DEDUP_REMOVED lines=9> */
.L_x_72:
[----:B------:R-:W-:Y:S05]  /*35f0*/  BSYNC B0 ;  /* 0x0000000000007941 */ /* 0x000fea0003800000 */
.L_x_71:
        /* <DEDUP_REMOVED lines=9> */
.L_x_74:
[----:B------:R-:W-:Y:S05]  /*3690*/  BSYNC B0 ;  /* 0x0000000000007941 */ /* 0x000fea0003800000 */
.L_x_73:
        /* <DEDUP_REMOVED lines=10> */
.L_x_76:
[----:B------:R-:W-:Y:S05]  /*3740*/  BSYNC B0 ;  /* 0x0000000000007941 */ /* 0x000fea0003800000 */
.L_x_75:
[----:B-----5:R-:W-:Y:S01]  /*3750*/  IMAD.U32 R21, R104, 0x10000, RZ ;  /* 0x0001000068157824 */ /* 0x020fe200078e00ff */
[----:B------:R-:W-:Y:S03]  /*3760*/  BSSY B0, `(.L_x_77) ;  /* 0x000000f000007945 */ /* 0x000fe60003800000 */
[----:B------:R-:W-:-:S04]  /*3770*/  FMUL R21, R21, R90 ;  /* 0x0000005a15157220 */ /* 0x000fc80000400000 */
[----:B------:R-:W-:-:S05]  /*3780*/  FFMA R21, R84, R89, R21 ;  /* 0x0000005954157223 */ /* 0x000fca0000000015 */
[----:B------:R-:W-:-:S05]  /*3790*/  F2FP.BF16.F32.PACK_AB R21, RZ, R21 ;  /* 0x00000015ff15723e */ /* 0x000fca00000010ff */
[----:B------:R1:W-:Y:S01]  /*37a0*/  @P0 STG.E.U16 desc[UR12][R4.64+0x70], R21 ;  /* 0x0000701504000986 */ /* 0x0003e2000c10150c */
[----:B------:R-:W-:-:S05]  /*37b0*/  IADD3 R22, P0, R95, R14, RZ ;  /* 0x0000000e5f167210 */ /* 0x000fca0007f1e0ff */
[----:B------:R-:W-:Y:S01]  /*37c0*/  IMAD.X R23, R93, 0x1, R15, P0 ;  /* 0x000000015d177824 */ /* 0x000fe200000e060f */
[----:B------:R-:W-:-:S05]  /*37d0*/  IADD3 R62, P0, R95, R14, RZ ;  /* 0x0000000e5f3e7210 */ /* 0x000fca0007f1e0ff */
[----:B------:R-:W-:Y:S01]  /*37e0*/  IMAD.X R63, R93, 0x1, R15, P0 ;  /* 0x000000015d3f7824 */ /* 0x000fe200000e060f */
[----:B------:R-:W-:-:S05]  /*37f0*/  IADD3 R20, P0, R95, R4, RZ ;  /* 0x000000045f147210 */ /* 0x000fca0007f1e0ff */
[----:B-1----:R-:W-:Y:S01]  /*3800*/  IMAD.X R21, R93, 0x1, R5, P0 ;  /* 0x000000015d157824 */ /* 0x002fe200000e0605 */
[----:B------:R-:W-:-:S04]  /*3810*/  ISETP.GT.AND P0, PT, R88, 0x39, PT ;  /* 0x000000395800780c */ /* 0x000fc80003f04270 */
[----:B------:R-:W-:-:S13]  /*3820*/  ISETP.GT.AND P4, PT, R0, RZ, P0 ;  /* 0x000000ff0000720c */ /* 0x000fda0000784270 */
[----:B------:R-:W-:Y:S05]  /*3830*/  @!P4 BRA `(.L_x_78) ;  /* 0x000000000004c947 */ /* 0x000fea0003800000 */
[----:B------:R1:W5:Y:S02]  /*3840*/  LDG.E.LTC128B.U16 R104, desc[UR12][R2.64+0x72] ;  /* 0x0000720c02687981 */ /* 0x000364000c1e1520 */
.L_x_78:
[----:B------:R-:W-:Y:S05]  /*3850*/  BSYNC B0 ;  /* 0x0000000000007941 */ /* 0x000fea0003800000 */
.L_x_77:
[----:B01-345:R-:W-:Y:S01]  /*3860*/  IMAD.U32 R3, R104, 0x10000, RZ ;  /* 0x0001000068037824 */ /* 0x03bfe200078e00ff */
        /* <DEDUP_REMOVED lines=8> */
.L_x_80:
[----:B------:R-:W-:Y:S05]  /*38f0*/  BSYNC B0 ;  /* 0x0000000000007941 */ /* 0x000fea0003800000 */
.L_x_79:
[----:B-----5:R-:W-:Y:S01]  /*3900*/  IMAD.U32 R3, R104, 0x10000, RZ ;  /* 0x0001000068037824 */ /* 0x020fe200078e00ff */
[----:B------:R-:W-:Y:S03]  /*3910*/  BSSY B0, `(.L_x_81) ;  /* 0x0000008000007945 */ /* 0x000fe60003800000 */
[----:B------:R-:W-:-:S04]  /*3920*/  FMUL R3, R3, R90 ;  /* 0x0000005a03037220 */ /* 0x000fc80000400000 */
[----:B------:R-:W-:-:S05]  /*3930*/  FFMA R3, R86, R89, R3 ;  /* 0x0000005956037223 */ /* 0x000fca0000000003 */
[----:B------:R-:W-:-:S05]  /*3940*/  F2FP.BF16.F32.PACK_AB R3, RZ, R3 ;  /* 0x00000003ff03723e */ /* 0x000fca00000010ff */
[----:B------:R1:W-:Y:S01]  /*3950*/  @P4 STG.E.U16 desc[UR12][R14.64+0x70], R3 ;  /* 0x000070030e004986 */ /* 0x0003e2000c10150c */
[----:B------:R-:W-:-:S13]  /*3960*/  ISETP.GT.AND P4, PT, R0, 0x8, P0 ;  /* 0x000000080000780c */ /* 0x000fda0000784270 */
[----:B-1----:R-:W-:Y:S05]  /*3970*/  @!P4 BRA `(.L_x_82) ;  /* 0x000000000004c947 */ /* 0x002fea0003800000 */
[----:B------:R1:W5:Y:S02]  /*3980*/  LDG.E.LTC128B.U16 R104, desc[UR12][R10.64+0x72] ;  /* 0x0000720c0a687981 */ /* 0x000364000c1e1520 */
.L_x_82:
[----:B------:R-:W-:Y:S05]  /*3990*/  BSYNC B0 ;  /* 0x0000000000007941 */ /* 0x000fea0003800000 */
.L_x_81:
[----:B-----5:R-:W-:-:S04]  /*39a0*/  IMAD.U32 R3, R104, 0x10000, RZ ;  /* 0x0001000068037824 */ /* 0x020fc800078e00ff */
[----:B------:R-:W-:-:S04]  /*39b0*/  FMUL R2, R3, R90 ;  /* 0x0000005a03027220 */ /* 0x000fc80000400000 */
[----:B------:R-:W-:-:S05]  /*39c0*/  FFMA R2, R87, R89, R2 ;  /* 0x0000005957027223 */ /* 0x000fca0000000002 */
[----:B------:R-:W-:-:S05]  /*39d0*/  F2FP.BF16.F32.PACK_AB R2, RZ, R2 ;  /* 0x00000002ff02723e */ /* 0x000fca00000010ff */
[----:B------:R3:W-:Y:S01]  /*39e0*/  @P4 STG.E.U16 desc[UR12][R14.64+0x72], R2 ;  /* 0x000072020e004986 */ /* 0x0007e2000c10150c */
[----:B------:R-:W-:-:S13]  /*39f0*/  ISETP.GT.AND P4, PT, R0, 0x40, P6 ;  /* 0x000000400000780c */ /* 0x000fda0003784270 */
[----:B------:R-:W4:Y:S01]  /*3a00*/  @P4 LDG.E.LTC128B.U16 R104, desc[UR12][R18.64] ;  /* 0x0000000c12684981 */ /* 0x000f22000c1e1520 */
[----:B------:R-:W-:Y:S01]  /*3a10*/  BSSY B0, `(.L_x_83) ;  /* 0x000000a000007945 */ /* 0x000fe20003800000 */
[----:B----4-:R-:W-:-:S04]  /*3a20*/  IMAD.U32 R3, R104, 0x10000, RZ ;  /* 0x0001000068037824 */ /* 0x010fc800078e00ff */
[----:B------:R-:W-:-:S04]  /*3a30*/  FMUL R3, R3, R90 ;  /* 0x0000005a03037220 */ /* 0x000fc80000400000 */
[----:B------:R-:W-:-:S05]  /*3a40*/  FFMA R3, R24, R89, R3 ;  /* 0x0000005918037223 */ /* 0x000fca0000000003 */
[----:B------:R-:W-:-:S05]  /*3a50*/  F2FP.BF16.F32.PACK_AB R3, RZ, R3 ;  /* 0x00000003ff03723e */ /* 0x000fca00000010ff */
[----:B------:R3:W-:Y:S01]  /*3a60*/  @P4 STG.E.U16 desc[UR12][R20.64], R3 ;  /* 0x0000000314004986 */ /* 0x0007e2000c10150c */
[----:B------:R-:W-:-:S04]  /*3a70*/  ISETP.NE.AND P4, PT, R56, RZ, PT ;  /* 0x000000ff3800720c */ /* 0x000fc80003f85270 */
[----:B------:R-:W-:-:S13]  /*3a80*/  ISETP.GT.AND P4, PT, R0, 0x40, P4 ;  /* 0x000000400000780c */ /* 0x000fda0002784270 */
[----:B---3--:R-:W-:Y:S05]  /*3a90*/  @!P4 BRA `(.L_x_84) ;  /* 0x000000000004c947 */ /* 0x008fea0003800000 */
[----:B------:R3:W5:Y:S02]  /*3aa0*/  LDG.E.LTC128B.U16 R104, desc[UR12][R16.64+0x2] ;  /* 0x0000020c10687981 */ /* 0x000764000c1e1520 */
.L_x_84:
[----:B------:R-:W-:Y:S05]  /*3ab0*/  BSYNC B0 ;  /* 0x0000000000007941 */ /* 0x000fea0003800000 */
.L_x_83:
[----:B-----5:R-:W-:Y:S01]  /*3ac0*/  IMAD.U32 R3, R104, 0x10000, RZ ;  /* 0x0001000068037824 */ /* 0x020fe200078e00ff */
[----:B------:R-:W-:Y:S01]  /*3ad0*/  ISETP.GT.AND P6, PT, R0, 0x48, P6 ;  /* 0x000000480000780c */ /* 0x000fe200037c4270 */
[----:B------:R-:W-:Y:S02]  /*3ae0*/  BSSY B0, `(.L_x_85) ;  /* 0x000000a000007945 */ /* 0x000fe40003800000 */
[----:B------:R-:W-:Y:S01]  /*3af0*/  FMUL R2, R3, R90 ;  /* 0x0000005a03027220 */ /* 0x000fe20000400000 */
[----:B------:R-:W-:-:S03]  /*3b00*/  @P4 IMAD.MOV.U32 R3, RZ, RZ, R21 ;  /* 0x000000ffff034224 */ /* 0x000fc600078e0015 */
[----:B------:R-:W-:-:S05]  /*3b10*/  FFMA R2, R25, R89, R2 ;  /* 0x0000005919027223 */ /* 0x000fca0000000002 */
[----:B------:R-:W-:-:S04]  /*3b20*/  F2FP.BF16.F32.PACK_AB R2, RZ, R2 ;  /* 0x00000002ff02723e */ /* 0x000fc800000010ff */
[----:B------:R-:W-:Y:S01]  /*3b30*/  PRMT R4, R2, 0x7610, R4 ;  /* 0x0000761002047816 */ /* 0x000fe20000000004 */
[----:B------:R-:W-:-:S05]  /*3b40*/  @P4 IMAD.MOV.U32 R2, RZ, RZ, R20 ;  /* 0x000000ffff024224 */ /* 0x000fca00078e0014 */
[----:B------:R4:W-:Y:S01]  /*3b50*/  @P4 STG.E.U16 desc[UR12][R2.64+0x2], R4 ;  /* 0x0000020402004986 */ /* 0x0009e2000c10150c */
[----:B------:R-:W-:Y:S05]  /*3b60*/  @!P6 BRA `(.L_x_86) ;  /* 0x000000000004e947 */ /* 0x000fea0003800000 */
[----:B------:R0:W5:Y:S02]  /*3b70*/  LDG.E.LTC128B.U16 R104, desc[UR12][R8.64] ;  /* 0x0000000c08687981 */ /* 0x000164000c1e1520 */
.L_x_86:
[----:B------:R-:W-:Y:S05]  /*3b80*/  BSYNC B0 ;  /* 0x0000000000007941 */ /* 0x000fea0003800000 */
.L_x_85:
[----:B----45:R-:W-:Y:S01]  /*3b90*/  IMAD.U32 R3, R104, 0x10000, RZ ;  /* 0x0001000068037824 */ /* 0x030fe200078e00ff */
[----:B------:R-:W-:Y:S01]  /*3ba0*/  ISETP.NE.AND P4, PT, R56, RZ, PT ;  /* 0x000000ff3800720c */ /* 0x000fe20003f85270 */
[----:B------:R-:W-:Y:S02]  /*3bb0*/  BSSY B0, `(.L_x_87) ;  /* 0x0000008000007945 */ /* 0x000fe40003800000 */
[----:B------:R-:W-:Y:S01]  /*3bc0*/  FMUL R3, R3, R90 ;  /* 0x0000005a03037220 */ /* 0x000fe20000400000 */
[----:B------:R-:W-:-:S03]  /*3bd0*/  ISETP.GT.AND P4, PT, R0, 0x48, P4 ;  /* 0x000000480000780c */ /* 0x000fc60002784270 */
[----:B------:R-:W-:-:S05]  /*3be0*/  FFMA R3, R26, R89, R3 ;  /* 0x000000591a037223 */ /* 0x000fca0000000003 */
[----:B------:R-:W-:-:S05]  /*3bf0*/  F2FP.BF16.F32.PACK_AB R3, RZ, R3 ;  /* 0x00000003ff03723e */ /* 0x000fca00000010ff */
[----:B------:R4:W-:Y:S01]  /*3c00*/  @P6 STG.E.U16 desc[UR12][R22.64], R3 ;  /* 0x0000000316006986 */ /* 0x0009e2000c10150c */
[----:B------:R-:W-:Y:S05]  /*3c10*/  @!P4 BRA `(.L_x_88) ;  /* 0x000000000004c947 */ /* 0x000fea0003800000 */
[----:B------:R0:W5:Y:S02]  /*3c20*/  LDG.E.LTC128B.U16 R104, desc[UR12][R6.64+0x2] ;  /* 0x0000020c06687981 */ /* 0x000164000c1e1520 */
.L_x_88:
[----:B------:R-:W-:Y:S05]  /*3c30*/  BSYNC B0 ;  /* 0x0000000000007941 */ /* 0x000fea0003800000 */
.L_x_87:
[----:B----45:R-:W-:Y:S01]  /*3c40*/  IMAD.U32 R3, R104, 0x10000, RZ ;  /* 0x0001000068037824 */ /* 0x030fe200078e00ff */
[----:B------:R-:W-:Y:S01]  /*3c50*/  ISETP.NE.AND P6, PT, R58, RZ, PT ;  /* 0x000000ff3a00720c */ /* 0x000fe20003fc5270 */
[----:B------:R-:W-:Y:S02]  /*3c60*/  BSSY B0, `(.L_x_89) ;  /* 0x0000008000007945 */ /* 0x000fe40003800000 */
[----:B------:R-:W-:-:S04]  /*3c70*/  FMUL R2, R3, R90 ;  /* 0x0000005a03027220 */ /* 0x000fc80000400000 */
[----:B------:R-:W-:-:S05]  /*3c80*/  FFMA R2, R27, R89, R2 ;  /* 0x000000591b027223 */ /* 0x000fca0000000002 */
[----:B------:R-:W-:-:S05]  /*3c90*/  F2FP.BF16.F32.PACK_AB R2, RZ, R2 ;  /* 0x00000002ff02723e */ /* 0x000fca00000010ff */
[----:B------:R4:W-:Y:S01]  /*3ca0*/  @P4 STG.E.U16 desc[UR12][R62.64+0x2], R2 ;  /* 0x000002023e004986 */ /* 0x0009e2000c10150c */
[----:B------:R-:W-:-:S13]  /*3cb0*/  ISETP.GT.AND P4, PT, R0, 0x40, P6 ;  /* 0x000000400000780c */ /* 0x000fda0003784270 */
[----:B----4-:R-:W-:Y:S05]  /*3cc0*/  @!P4 BRA `(.L_x_90) ;  /* 0x000000000004c947 */ /* 0x010fea0003800000 */
[----:B------:R4:W5:Y:S02]  /*3cd0*/  LDG.E.LTC128B.U16 R104, desc[UR12][R16.64+0x10] ;  /* 0x0000100c10687981 */ /* 0x000964000c1e1520 */
.L_x_90:
[----:B------:R-:W-:Y:S05]  /*3ce0*/  BSYNC B0 ;  /* 0x0000000000007941 */ /* 0x000fea0003800000 */
.L_x_89:
[----:B-----5:R-:W-:Y:S01]  /*3cf0*/  IMAD.U32 R3, R104, 0x10000, RZ ;  /* 0x0001000068037824 */ /* 0x020fe200078e00ff */
[----:B------:R-:W-:Y:S01]  /*3d00*/  ISETP.NE.AND P6, PT, R60, RZ, PT ;  /* 0x000000ff3c00720c */ /* 0x000fe20003fc5270 */
[----:B------:R-:W-:Y:S01]  /*3d10*/  @P4 IMAD.MOV.U32 R2, RZ, RZ, R20 ;  /* 0x000000ffff024224 */ /* 0x000fe200078e0014 */
[----:B------:R-:W-:Y:S01]  /*3d20*/  BSSY B0, `(.L_x_91) ;  /* 0x000000a000007945 */ /* 0x000fe20003800000 */
[----:B------:R-:W-:-:S04]  /*3d30*/  FMUL R3, R3, R90 ;  /* 0x0000005a03037220 */ /* 0x000fc80000400000 */
[----:B------:R-:W-:-:S05]  /*3d40*/  FFMA R3, R28, R89, R3 ;  /* 0x000000591c037223 */ /* 0x000fca0000000003 */
[----:B------:R-:W-:-:S04]  /*3d50*/  F2FP.BF16.F32.PACK_AB R3, RZ, R3 ;  /* 0x00000003ff03723e */ /* 0x000fc800000010ff */
[----:B------:R-:W-:Y:S01]  /*3d60*/  PRMT R4, R3, 0x7610, R4 ;  /* 0x0000761003047816 */ /* 0x000fe20000000004 */
[----:B------:R-:W-:-:S05]  /*3d70*/  @P4 IMAD.MOV.U32 R3, RZ, RZ, R21 ;  /* 0x000000ffff034224 */ /* 0x000fca00078e0015 */
[----:B------:R0:W-:Y:S01]  /*3d80*/  @P4 STG.E.U16 desc[UR12][R2.64+0x10], R4 ;  /* 0x0000100402004986 */ /* 0x0001e2000c10150c */
[----:B------:R-:W-:-:S13]  /*3d90*/  ISETP.GT.AND P4, PT, R0, 0x40, P6 ;  /* 0x000000400000780c */ /* 0x000fda0003784270 */
[----:B0-----:R-:W-:Y:S05]  /*3da0*/  @!P4 BRA `(.L_x_92) ;  /* 0x000000000004c947 */ /* 0x001fea0003800000 */
[----:B------:R0:W5:Y:S02]  /*3db0*/  LDG.E.LTC128B.U16 R104, desc[UR12][R16.64+0x12] ;  /* 0x0000120c10687981 */ /* 0x000164000c1e1520 */
.L_x_92:
[----:B------:R-:W-:Y:S05]  /*3dc0*/  BSYNC B0 ;  /* 0x0000000000007941 */ /* 0x000fea0003800000 */
.L_x_91:
[----:B-----5:R-:W-:Y:S01]  /*3dd0*/  IMAD.U32 R3, R104, 0x10000, RZ ;  /* 0x0001000068037824 */ /* 0x020fe200078e00ff */
[----:B------:R-:W-:Y:S03]  /*3de0*/  BSSY B0, `(.L_x_93) ;  /* 0x000000c000007945 */ /* 0x000fe60003800000 */
[----:B------:R-:W-:Y:S01]  /*3df0*/  FMUL R2, R3, R90 ;  /* 0x0000005a03027220 */ /* 0x000fe20000400000 */
[----:B------:R-:W-:-:S03]  /*3e00*/  @P4 IMAD.MOV.U32 R3, RZ, RZ, R21 ;  /* 0x000000ffff034224 */ /* 0x000fc600078e0015 */
[----:B------:R-:W-:-:S05]  /*3e10*/  FFMA R2, R29, R89, R2 ;  /* 0x000000591d027223 */ /* 0x000fca0000000002 */
[----:B------:R-:W-:-:S04]  /*3e20*/  F2FP.BF16.F32.PACK_AB R2, RZ, R2 ;  /* 0x00000002ff02723e */ /* 0x000fc800000010ff */
[----:B------:R-:W-:Y:S01]  /*3e30*/  PRMT R4, R2, 0x7610, R4 ;  /* 0x0000761002047816 */ /* 0x000fe20000000004 */
[----:B------:R-:W-:-:S05]  /*3e40*/  @P4 IMAD.MOV.U32 R2, RZ, RZ, R20 ;  /* 0x000000ffff024224 */ /* 0x000fca00078e0014 */
[----:B------:R0:W-:Y:S01]  /*3e50*/  @P4 STG.E.U16 desc[UR12][R2.64+0x12], R4 ;  /* 0x0000120402004986 */ /* 0x0001e2000c10150c */
[----:B------:R-:W-:-:S04]  /*3e60*/  ISETP.NE.AND P4, PT, R58, RZ, PT ;  /* 0x000000ff3a00720c */ /* 0x000fc80003f85270 */
[----:B------:R-:W-:-:S13]  /*3e70*/  ISETP.GT.AND P4, PT, R0, 0x48, P4 ;  /* 0x000000480000780c */ /* 0x000fda0002784270 */
[----:B0-----:R-:W-:Y:S05]  /*3e80*/  @!P4 BRA `(.L_x_94) ;  /* 0x000000000004c947 */ /* 0x001fea0003800000 */
[----:B------:R0:W5:Y:S02]  /*3e90*/  LDG.E.LTC128B.U16 R104, desc[UR12][R6.64+0x10] ;  /* 0x0000100c06687981 */ /* 0x000164000c1e1520 */
.L_x_94:
[----:B------:R-:W-:Y:S05]  /*3ea0*/  BSYNC B0 ;  /* 0x0000000000007941 */ /* 0x000fea0003800000 */
.L_x_93:
        /* <DEDUP_REMOVED lines=9> */
.L_x_96:
[----:B------:R-:W-:Y:S05]  /*3f40*/  BSYNC B0 ;  /* 0x0000000000007941 */ /* 0x000fea0003800000 */
.L_x_95:
[----:B-----5:R-:W-:Y:S01]  /*3f50*/  IMAD.U32 R3, R104, 0x10000, RZ ;  /* 0x0001000068037824 */ /* 0x020fe200078e00ff */
[----:B------:R-:W-:Y:S01]  /*3f60*/  ISETP.NE.AND P6, PT, R57, RZ, PT ;  /* 0x000000ff3900720c */ /* 0x000fe20003fc5270 */
        /* <DEDUP_REMOVED lines=11> */
.L_x_98:
[----:B------:R-:W-:Y:S05]  /*4020*/  BSYNC B0 ;  /* 0x0000000000007941 */ /* 0x000fea0003800000 */
.L_x_97:
        /* <DEDUP_REMOVED lines=13> */
.L_x_100:
[----:B------:R-:W-:Y:S05]  /*4100*/  BSYNC B0 ;  /* 0x0000000000007941 */ /* 0x000fea0003800000 */
.L_x_99:
        /* <DEDUP_REMOVED lines=13> */
.L_x_102:
[----:B------:R-:W-:Y:S05]  /*41e0*/  BSYNC B0 ;  /* 0x0000000000007941 */ /* 0x000fea0003800000 */
.L_x_101:
[----:B-----5:R-:W-:Y:S01]  /*41f0*/  IMAD.U32 R3, R104, 0x10000, RZ ;  /* 0x0001000068037824 */ /* 0x020fe200078e00ff */
[----:B------:R-:W-:Y:S01]  /*4200*/  BSSY B0, `(.L_x_103) ;  /* 0x000000b000007945 */ /* 0x000fe20003800000 */
[----:B------:R-:W-:Y:S02]  /*4210*/  @P4 IMAD.MOV.U32 R2, RZ, RZ, R12 ;  /* 0x000000ffff024224 */ /* 0x000fe400078e000c */
        /* <DEDUP_REMOVED lines=9> */
.L_x_104:
[----:B------:R-:W-:Y:S05]  /*42b0*/  BSYNC B0 ;  /* 0x0000000000007941 */ /* 0x000fea0003800000 */
.L_x_103:
        /* <DEDUP_REMOVED lines=13> */
.L_x_106:
[----:B------:R-:W-:Y:S05]  /*4390*/  BSYNC B0 ;  /* 0x0000000000007941 */ /* 0x000fea0003800000 */
.L_x_105:
        /* <DEDUP_REMOVED lines=13> */
.L_x_108:
[----:B------:R-:W-:Y:S05]  /*4470*/  BSYNC B0 ;  /* 0x0000000000007941 */ /* 0x000fea0003800000 */
.L_x_107:
        /* <DEDUP_REMOVED lines=13> */
.L_x_110:
[----:B------:R-:W-:Y:S05]  /*4550*/  BSYNC B0 ;  /* 0x0000000000007941 */ /* 0x000fea0003800000 */
.L_x_109:
        /* <DEDUP_REMOVED lines=12> */
.L_x_112:
[----:B------:R-:W-:Y:S05]  /*4620*/  BSYNC B0 ;  /* 0x0000000000007941 */ /* 0x000fea0003800000 */
.L_x_111:
        /* <DEDUP_REMOVED lines=13> */
.L_x_114:
[----:B------:R-:W-:Y:S05]  /*4700*/  BSYNC B0 ;  /* 0x0000000000007941 */ /* 0x000fea0003800000 */
.L_x_113:
        /* <DEDUP_REMOVED lines=13> */
.L_x_116:
[----:B------:R-:W-:Y:S05]  /*47e0*/  BSYNC B0 ;  /* 0x0000000000007941 */ /* 0x000fea0003800000 */
.L_x_115:
        /* <DEDUP_REMOVED lines=13> */
.L_x_118:
[----:B------:R-:W-:Y:S05]  /*48c0*/  BSYNC B0 ;  /* 0x0000000000007941 */ /* 0x000fea0003800000 */
.L_x_117:
        /* <DEDUP_REMOVED lines=12> */
.L_x_120:
[----:B------:R-:W-:Y:S05]  /*4990*/  BSYNC B0 ;  /* 0x0000000000007941 */ /* 0x000fea0003800000 */
.L_x_119:
        /* <DEDUP_REMOVED lines=12> */
.L_x_122:
[----:B------:R-:W-:Y:S05]  /*4a60*/  BSYNC B0 ;  /* 0x0000000000007941 */ /* 0x000fea0003800000 */
.L_x_121:
        /* <DEDUP_REMOVED lines=13> */
.L_x_124:
[----:B------:R-:W-:Y:S05]  /*4b40*/  BSYNC B0 ;  /* 0x0000000000007941 */ /* 0x000fea0003800000 */
.L_x_123:
        /* <DEDUP_REMOVED lines=12> */
.L_x_126:
[----:B------:R-:W-:Y:S05]  /*4c10*/  BSYNC B0 ;  /* 0x0000000000007941 */ /* 0x000fea0003800000 */
.L_x_125:
[----:B0----5:R-:W-:Y:S01]  /*4c20*/  IMAD.U32 R3, R104, 0x10000, RZ ;  /* 0x0001000068037824 */ /* 0x021fe200078e00ff */
[----:B------:R-:W-:Y:S01]  /*4c30*/  ISETP.GT.AND P4, PT, R0, 0x48, P6 ;  /* 0x000000480000780c */ /* 0x000fe20003784270 */
        /* <DEDUP_REMOVED lines=8> */
[----:B------:R-:W-:Y:S05]  /*4cc0*/  @!P4 BRA `(.L_x_128) ;  /* 0x000000000004c947 */ /* 0x000fea0003800000 */
[----:B------:R0:W5:Y:S02]  /*4cd0*/  LDG.E.LTC128B.U16 R104, desc[UR12][R6.64+0x52] ;  /* 0x0000520c06687981 */ /* 0x000164000c1e1520 */
.L_x_128:
[----:B------:R-:W-:Y:S05]  /*4ce0*/  BSYNC B0 ;  /* 0x0000000000007941 */ /* 0x000fea0003800000 */
.L_x_127:
[----:B0----5:R-:W-:Y:S01]  /*4cf0*/  IMAD.U32 R3, R104, 0x10000, RZ ;  /* 0x0001000068037824 */ /* 0x021fe200078e00ff */
        /* <DEDUP_REMOVED lines=11> */
.L_x_130:
[----:B------:R-:W-:Y:S05]  /*4db0*/  BSYNC B0 ;  /* 0x0000000000007941 */ /* 0x000fea0003800000 */
.L_x_129:
        /* <DEDUP_REMOVED lines=12> */
.L_x_132:
[----:B------:R-:W-:Y:S05]  /*4e80*/  BSYNC B0 ;  /* 0x0000000000007941 */ /* 0x000fea0003800000 */
.L_x_131:
        /* <DEDUP_REMOVED lines=12> */
.L_x_134:
[----:B------:R-:W-:Y:S05]  /*4f50*/  BSYNC B0 ;  /* 0x0000000000007941 */ /* 0x000fea0003800000 */
.L_x_133:
        /* <DEDUP_REMOVED lines=12> */
.L_x_136:
[----:B------:R-:W-:Y:S05]  /*5020*/  BSYNC B0 ;  /* 0x0000000000007941 */ /* 0x000fea0003800000 */
.L_x_135:
        /* <DEDUP_REMOVED lines=12> */
.L_x_138:
[----:B------:R-:W-:Y:S05]  /*50f0*/  BSYNC B0 ;  /* 0x0000000000007941 */ /* 0x000fea0003800000 */
.L_x_137:
        /* <DEDUP_REMOVED lines=12> */
.L_x_140:
[----:B------:R-:W-:Y:S05]  /*51c0*/  BSYNC B0 ;  /* 0x0000000000007941 */ /* 0x000fea0003800000 */
.L_x_139:
[----:B0----5:R-:W-:Y:S01]  /*51d0*/  IMAD.U32 R3, R104, 0x10000, RZ ;  /* 0x0001000068037824 */ /* 0x021fe200078e00ff */
[----:B------:R-:W-:Y:S01]  /*51e0*/  ISETP.GT.AND P1, PT, R0, 0x48, P1 ;  /* 0x000000480000780c */ /* 0x000fe20000f24270 */
[----:B------:R-:W-:Y:S02]  /*51f0*/  BSSY B0, `(.L_x_141) ;  /* 0x0000007000007945 */ /* 0x000fe40003800000 */
[----:B------:R-:W-:-:S04]  /*5200*/  FMUL R2, R3, R90 ;  /* 0x0000005a03027220 */ /* 0x000fc80000400000 */
[----:B------:R-:W-:-:S05]  /*5210*/  FFMA R2, R53, R89, R2 ;  /* 0x0000005935027223 */ /* 0x000fca0000000002 */
[----:B------:R-:W-:-:S05]  /*5220*/  F2FP.BF16.F32.PACK_AB R2, RZ, R2 ;  /* 0x00000002ff02723e */ /* 0x000fca00000010ff */
[----:B------:R0:W-:Y:S01]  /*5230*/  @P2 STG.E.U16 desc[UR12][R20.64+0x72], R2 ;  /* 0x0000720214002986 */ /* 0x0001e2000c10150c */
[----:B------:R-:W-:Y:S05]  /*5240*/  @!P1 BRA `(.L_x_142) ;  /* 0x0000000000049947 */ /* 0x000fea0003800000 */
[----:B------:R0:W5:Y:S02]  /*5250*/  LDG.E.LTC128B.U16 R104, desc[UR12][R6.64+0x70] ;  /* 0x0000700c06687981 */ /* 0x000164000c1e1520 */
.L_x_142:
[----:B------:R-:W-:Y:S05]  /*5260*/  BSYNC B0 ;  /* 0x0000000000007941 */ /* 0x000fea0003800000 */
.L_x_141:
[----:B-----5:R-:W-:Y:S01]  /*5270*/  IMAD.U32 R3, R104, 0x10000, RZ ;  /* 0x0001000068037824 */ /* 0x020fe200078e00ff */
[----:B------:R-:W-:Y:S01]  /*5280*/  ISETP.GT.AND P0, PT, R0, 0x48, P0 ;  /* 0x000000480000780c */ /* 0x000fe20000704270 */
[----:B0-----:R-:W-:Y:S01]  /*5290*/  @P1 IMAD.MOV.U32 R2, RZ, RZ, R12 ;  /* 0x000000ffff021224 */ /* 0x001fe200078e000c */
        /* <DEDUP_REMOVED lines=9> */
.L_x_144:
[----:B------:R-:W-:Y:S05]  /*5330*/  BSYNC B0 ;  /* 0x0000000000007941 */ /* 0x000fea0003800000 */
.L_x_143:
[----:B0----5:R-:W-:-:S04]  /*5340*/  IMAD.U32 R3, R104, 0x10000, RZ ;  /* 0x0001000068037824 */ /* 0x021fc800078e00ff */
[----:B------:R-:W-:-:S04]  /*5350*/  FMUL R90, R3, R90 ;  /* 0x0000005a035a7220 */ /* 0x000fc80000400000 */
[----:B------:R-:W-:Y:S01]  /*5360*/  FFMA R90, R55, R89, R90 ;  /* 0x00000059375a7223 */ /* 0x000fe2000000005a */
[----:B------:R-:W-:Y:S06]  /*5370*/  @!P0 EXIT ;  /* 0x000000000000894d */ /* 0x000fec0003800000 */
[----:B------:R-:W-:-:S05]  /*5380*/  F2FP.BF16.F32.PACK_AB R90, RZ, R90 ;  /* 0x0000005aff5a723e */ /* 0x000fca00000010ff */
[----:B------:R-:W-:Y:S01]  /*5390*/  STG.E.U16 desc[UR12][R12.64+0x72], R90 ;  /* 0x0000725a0c007986 */ /* 0x000fe2000c10150c */
[----:B------:R-:W-:Y:S05]  /*53a0*/  EXIT ;  /* 0x000000000000794d */ /* 0x000fea0003800000 */
.L_x_22:
[----:B------:R-:W-:Y:S01]  /*53b0*/  ULDC.64 UR4, c[0x0][0x650] ;  /* 0x0001940000047ab9 */ /* 0x000fe20000000a00 */
[----:B------:R-:W-:Y:S01]  /*53c0*/  ISETP.GT.AND P2, PT, R88, 0x1, PT ;  /* 0x000000015800780c */ /* 0x000fe20003f44270 */
[-C--:B------:R-:W-:Y:S01]  /*53d0*/  FMUL R56, R56, R89.reuse ;  /* 0x0000005938387220 */ /* 0x080fe20000400000 */
[----:B------:R-:W-:Y:S01]  /*53e0*/  LEA R6, P1, R10, UR4, 0x1 ;  /* 0x000000040a067c11 */ /* 0x000fe2000f8208ff */
[C---:B------:R-:W-:Y:S02]  /*53f0*/  IMAD.SHL.U32 R13, R18.reuse, 0x10, RZ ;  /* 0x00000010120d7824 */ /* 0x040fe400078e00ff */
[-C--:B------:R-:W-:Y:S01]  /*5400*/  FMUL R57, R57, R89.reuse ;  /* 0x0000005939397220 */ /* 0x080fe20000400000 */
[----:B------:R-:W-:Y:S01]  /*5410*/  SHF.L.U64.HI R11, R18, 0x4, R19 ;  /* 0x00000004120b7819 */ /* 0x000fe20000010213 */
[-C--:B------:R-:W-:Y:S01]  /*5420*/  FMUL R58, R58, R89.reuse ;  /* 0x000000593a3a7220 */ /* 0x080fe20000400000 */
[----:B------:R-:W-:Y:S01]  /*5430*/  LEA.HI.X R7, R10, UR5, R3, 0x1, P1 ;  /* 0x000000050a077c11 */ /* 0x000fe200088f0c03 */
[-C--:B------:R-:W-:Y:S01]  /*5440*/  FMUL R59, R59, R89.reuse ;  /* 0x000000593b3b7220 */ /* 0x080fe20000400000 */
[----:B------:R-:W-:Y:S01]  /*5450*/  ISETP.GT.AND P1, PT, R0, RZ, P2 ;  /* 0x000000ff0000720c */ /* 0x000fe20001724270 */
[-C--:B------:R-:W-:Y:S01]  /*5460*/  FMUL R60, R60, R89.reuse ;  /* 0x000000593c3c7220 */ /* 0x080fe20000400000 */
[----:B------:R-:W-:Y:S01]  /*5470*/  F2FP.BF16.F32.PACK_AB R56, RZ, R56 ;  /* 0x00000038ff38723e */ /* 0x000fe200000010ff */
[----:B------:R-:W-:Y:S01]  /*5480*/  FMUL R61, R61, R89 ;  /* 0x000000593d3d7220 */ /* 0x000fe20000400000 */
[----:B------:R-:W-:Y:S01]  /*5490*/  F2FP.BF16.F32.PACK_AB R57, RZ, R57 ;  /* 0x00000039ff39723e */ /* 0x000fe200000010ff */
[----:B------:R-:W-:Y:S01]  /*54a0*/  IMAD.SHL.U32 R9, R18, 0x80, RZ ;  /* 0x0000008012097824 */ /* 0x000fe200078e00ff */
[----:B------:R-:W-:Y:S01]  /*54b0*/  ISETP.GT.AND P5, PT, R88, 0x8, PT ;  /* 0x000000085800780c */ /* 0x000fe20003fa4270 */
[----:B------:R-:W-:Y:S01]  /*54c0*/  @P0 STG.E.U16 desc[UR12][R6.64], R56 ;  /* 0x0000003806000986 */ /* 0x000fe2000c10150c */
[----:B------:R-:W-:Y:S01]  /*54d0*/  IADD3 R4, P0, R13, R6, RZ ;  /* 0x000000060d047210 */ /* 0x000fe20007f1e0ff */
[-C--:B------:R-:W-:Y:S01]  /*54e0*/  FMUL R62, R62, R89.reuse ;  /* 0x000000593e3e7220 */ /* 0x080fe20000400000 */
[----:B------:R-:W-:Y:S01]  /*54f0*/  ISETP.GT.AND P4, PT, R88, 0x9, PT ;  /* 0x000000095800780c */ /* 0x000fe20003f84270 */
[-C--:B------:R-:W-:Y:S01]  /*5500*/  FMUL R63, R63, R89.reuse ;  /* 0x000000593f3f7220 */ /* 0x080fe20000400000 */
[C---:B------:R-:W-:Y:S01]  /*5510*/  ISETP.GT.AND P3, PT, R0.reuse, 0x8, P6 ;  /* 0x000000080000780c */ /* 0x040fe20003764270 */
[----:B------:R-:W-:Y:S01]  /*5520*/  @P1 IMAD.MOV.U32 R2, RZ, RZ, R6 ;  /* 0x000000ffff021224 */ /* 0x000fe200078e0006 */
[C---:B------:R-:W-:Y:S01]  /*5530*/  ISETP.GT.AND P2, PT, R0.reuse, 0x8, P2 ;  /* 0x000000080000780c */ /* 0x040fe20001744270 */
[--C-:B------:R-:W-:Y:S01]  /*5540*/  @P1 IMAD.MOV.U32 R3, RZ, RZ, R7.reuse ;  /* 0x000000ffff031224 */ /* 0x100fe200078e0007 */
[----:B------:R-:W-:Y:S01]  /*5550*/  F2FP.BF16.F32.PACK_AB R58, RZ, R58 ;  /* 0x0000003aff3a723e */ /* 0x000fe200000010ff */
[----:B------:R-:W-:Y:S01]  /*5560*/  IMAD.X R5, R11, 0x1, R7, P0 ;  /* 0x000000010b057824 */ /* 0x000fe200000e0607 */
[----:B------:R-:W-:Y:S01]  /*5570*/  ISETP.GT.AND P0, PT, R0, RZ, P5 ;  /* 0x000000ff0000720c */ /* 0x000fe20002f04270 */
[-C--:B------:R-:W-:Y:S01]  /*5580*/  FMUL R64, R64, R89.reuse ;  /* 0x0000005940407220 */ /* 0x080fe20000400000 */
[----:B------:R0:W-:Y:S01]  /*5590*/  @P1 STG.E.U16 desc[UR12][R2.64+0x2], R57 ;  /* 0x0000023902001986 */ /* 0x0001e2000c10150c */
[----:B------:R-:W-:Y:S01]  /*55a0*/  ISETP.GT.AND P1, PT, R0, RZ, P4 ;  /* 0x000000ff0000720c */ /* 0x000fe20002724270 */
[----:B------:R-:W-:Y:S01]  /*55b0*/  FMUL R65, R65, R89 ;  /* 0x0000005941417220 */ /* 0x000fe20000400000 */
[----:B------:R-:W-:Y:S01]  /*55c0*/  F2FP.BF16.F32.PACK_AB R59, RZ, R59 ;  /* 0x0000003bff3b723e */ /* 0x000fe200000010ff */
[----:B------:R-:W-:Y:S01]  /*55d0*/  FMUL R66, R66, R89 ;  /* 0x0000005942427220 */ /* 0x000fe20000400000 */
[----:B------:R-:W-:Y:S01]  /*55e0*/  F2FP.BF16.F32.PACK_AB R60, RZ, R60 ;  /* 0x0000003cff3c723e */ /* 0x000fe200000010ff */
[----:B------:R-:W-:Y:S01]  /*55f0*/  @P3 STG.E.U16 desc[UR12][R4.64], R58 ;  /* 0x0000003a04003986 */ /* 0x000fe2000c10150c */
[----:B------:R-:W-:Y:S01]  /*5600*/  F2FP.BF16.F32.PACK_AB R61, RZ, R61 ;  /* 0x0000003dff3d723e */ /* 0x000fe200000010ff */
[-C--:B------:R-:W-:Y:S01]  /*5610*/  FMUL R67, R67, R89.reuse ;  /* 0x0000005943437220 */ /* 0x080fe20000400000 */
[----:B------:R-:W-:Y:S01]  /*5620*/  SHF.L.U64.HI R19, R18, 0x7, R19 ;  /* 0x0000000712137819 */ /* 0x000fe20000010213 */
[----:B------:R-:W-:Y:S01]  /*5630*/  @P2 STG.E.U16 desc[UR12][R4.64+0x2], R59 ;  /* 0x0000023b04002986 */ /* 0x000fe2000c10150c */
[----:B------:R-:W-:Y:S01]  /*5640*/  ISETP.GT.AND P2, PT, R0, 0x8, P5 ;  /* 0x000000080000780c */ /* 0x000fe20002f44270 */
[-C--:B------:R-:W-:Y:S01]  /*5650*/  FMUL R68, R68, R89.reuse ;  /* 0x0000005944447220 */ /* 0x080fe20000400000 */
[----:B------:R-:W-:Y:S01]  /*5660*/  ISETP.GT.AND P3, PT, R88, 0x10, PT ;  /* 0x000000105800780c */ /* 0x000fe20003f64270 */
[----:B------:R-:W-:Y:S01]  /*5670*/  @P0 STG.E.U16 desc[UR12][R6.64+0x10], R60 ;  /* 0x0000103c06000986 */ /* 0x000fe2000c10150c */
[----:B------:R-:W-:Y:S01]  /*5680*/  F2FP.BF16.F32.PACK_AB R62, RZ, R62 ;  /* 0x0000003eff3e723e */ /* 0x000fe200000010ff */
[----:B------:R-:W-:Y:S01]  /*5690*/  FMUL R69, R69, R89 ;  /* 0x0000005945457220 */ /* 0x000fe20000400000 */
[----:B------:R-:W-:Y:S01]  /*56a0*/  F2FP.BF16.F32.PACK_AB R63, RZ, R63 ;  /* 0x0000003fff3f723e */ /* 0x000fe200000010ff */
[----:B------:R-:W-:Y:S01]  /*56b0*/  @P1 STG.E.U16 desc[UR12][R6.64+0x12], R61 ;  /* 0x0000123d06001986 */ /* 0x000fe2000c10150c */
[----:B0-----:R-:W-:Y:S01]  /*56c0*/  IADD3 R2, P0, P1, R9, R6, R13 ;  /* 0x0000000609027210 */ /* 0x001fe2000791e00d */
[-C--:B------:R-:W-:Y:S01]  /*56d0*/  FMUL R70, R70, R89.reuse ;  /* 0x0000005946467220 */ /* 0x080fe20000400000 */
[----:B------:R-:W-:Y:S01]  /*56e0*/  F2FP.BF16.F32.PACK_AB R64, RZ, R64 ;  /* 0x00000040ff40723e */ /* 0x000fe200000010ff */
[----:B------:R-:W-:Y:S01]  /*56f0*/  FMUL R71, R71, R89 ;  /* 0x0000005947477220 */ /* 0x000fe20000400000 */
[----:B------:R-:W-:Y:S01]  /*5700*/  IADD3.X R3, R19, R7, R11, P0, P1 ;  /* 0x0000000713037210 */ /* 0x000fe200007e240b */
[----:B------:R-:W-:Y:S01]  /*5710*/  @P2 STG.E.U16 desc[UR12][R4.64+0x10], R62 ;  /* 0x0000103e04002986 */ /* 0x000fe2000c10150c */
[----:B------:R-:W-:Y:S01]  /*5720*/  ISETP.GT.AND P1, PT, R0, 0x8, P4 ;  /* 0x000000080000780c */ /* 0x000fe20002724270 */
[-C--:B------:R-:W-:Y:S01]  /*5730*/  FMUL R72, R72, R89.reuse ;  /* 0x0000005948487220 */ /* 0x080fe20000400000 */
[----:B------:R-:W-:Y:S01]  /*5740*/  ISETP.GT.AND P0, PT, R0, RZ, P3 ;  /* 0x000000ff0000720c */ /* 0x000fe20001f04270 */
[-C--:B------:R-:W-:Y:S01]  /*5750*/  FMUL R73, R73, R89.reuse ;  /* 0x0000005949497220 */ /* 0x080fe20000400000 */
[----:B------:R-:W-:Y:S01]  /*5760*/  ISETP.GT.AND P2, PT, R88, 0x11, PT ;  /* 0x000000115800780c */ /* 0x000fe20003f44270 */
[----:B------:R-:W-:Y:S01]  /*5770*/  FMUL R74, R74, R89 ;  /* 0x000000594a4a7220 */ /* 0x000fe20000400000 */
[----:B------:R-:W-:Y:S01]  /*5780*/  F2FP.BF16.F32.PACK_AB R65, RZ, R65 ;  /* 0x00000041ff41723e */ /* 0x000fe200000010ff */
[-C--:B------:R-:W-:Y:S01]  /*5790*/  FMUL R75, R75, R89.reuse ;  /* 0x000000594b4b7220 */ /* 0x080fe20000400000 */
[----:B------:R-:W-:Y:S01]  /*57a0*/  F2FP.BF16.F32.PACK_AB R66, RZ, R66 ;  /* 0x00000042ff42723e */ /* 0x000fe200000010ff */
[----:B------:R-:W-:Y:S01]  /*57b0*/  FMUL R76, R76, R89 ;  /* 0x000000594c4c7220 */ /* 0x000fe20000400000 */
[----:B------:R-:W-:Y:S01]  /*57c0*/  F2FP.BF16.F32.PACK_AB R67, RZ, R67 ;  /* 0x00000043ff43723e */ /* 0x000fe200000010ff */
[-C--:B------:R-:W-:Y:S01]  /*57d0*/  FMUL R77, R77, R89.reuse ;  /* 0x000000594d4d7220 */ /* 0x080fe20000400000 */
[----:B------:R-:W-:Y:S01]  /*57e0*/  F2FP.BF16.F32.PACK_AB R68, RZ, R68 ;  /* 0x00000044ff44723e */ /* 0x000fe200000010ff */
[----:B------:R-:W-:Y:S01]  /*57f0*/  @P1 STG.E.U16 desc[UR12][R4.64+0x12], R63 ;  /* 0x0000123f04001986 */ /* 0x000fe2000c10150c */
[----:B------:R-:W-:Y:S01]  /*5800*/  ISETP.GT.AND P1, PT, R88, 0x19, PT ;  /* 0x000000195800780c */ /* 0x000fe20003f24270 */
[----:B------:R-:W-:Y:S01]  /*5810*/  FMUL R78, R78, R89 ;  /* 0x000000594e4e7220 */ /* 0x000fe20000400000 */
[----:B------:R-:W-:Y:S01]  /*5820*/  F2FP.BF16.F32.PACK_AB R69, RZ, R69 ;  /* 0x00000045ff45723e */ /* 0x000fe200000010ff */
[----:B------:R-:W-:Y:S01]  /*5830*/  @P0 STG.E.U16 desc[UR12][R6.64+0x20], R64 ;  /* 0x0000204006000986 */ /* 0x000fe2000c10150c */
[----:B------:R-:W-:Y:S01]  /*5840*/  ISETP.GT.AND P0, PT, R0, RZ, P2 ;  /* 0x000000ff0000720c */ /* 0x000fe20001704270 */
[-C--:B------:R-:W-:Y:S01]  /*5850*/  FMUL R79, R79, R89.reuse ;  /* 0x000000594f4f7220 */ /* 0x080fe20000400000 */
[----:B------:R-:W-:Y:S01]  /*5860*/  F2FP.BF16.F32.PACK_AB R70, RZ, R70 ;  /* 0x00000046ff46723e */ /* 0x000fe200000010ff */
        /* <DEDUP_REMOVED lines=10> */
[----:B------:R-:W-:Y:S01]  /*5910*/  @P0 STG.E.U16 desc[UR12][R6.64+0x22], R65 ;  /* 0x0000224106000986 */ /* 0x000fe2000c10150c */
[----:B------:R-:W-:Y:S01]  /*5920*/  ISETP.GT.AND P0, PT, R0, 0x8, P3 ;  /* 0x000000080000780c */ /* 0x000fe20001f04270 */
[-C--:B------:R-:W-:Y:S01]  /*5930*/  FMUL R85, R85, R89.reuse ;  /* 0x0000005955557220 */ /* 0x080fe20000400000 */
[----:B------:R-:W-:Y:S01]  /*5940*/  ISETP.GT.AND P5, PT, R88, 0x28, PT ;  /* 0x000000285800780c */ /* 0x000fe20003fa4270 */
        /* <DEDUP_REMOVED lines=9> */
[----:B------:R-:W-:Y:S01]  /*59e0*/  ISETP.GT.AND P4, PT, R88, 0x30, PT ;  /* 0x000000305800780c */ /* 0x000fe20003f84270 */
[----:B------:R-:W-:Y:S01]  /*59f0*/  @P0 STG.E.U16 desc[UR12][R4.64+0x20], R66 ;  /* 0x0000204204000986 */ /* 0x000fe2000c10150c */
[----:B------:R-:W-:Y:S01]  /*5a00*/  ISETP.GT.AND P0, PT, R0, 0x8, P2 ;  /* 0x000000080000780c */ /* 0x000fe20001704270 */
[-C--:B------:R-:W-:Y:S01]  /*5a10*/  FMUL R27, R27, R89.reuse ;  /* 0x000000591b1b7220 */ /* 0x080fe20000400000 */
[----:B------:R-:W-:Y:S01]  /*5a20*/  ISETP.GT.AND P2, PT, R88, 0x18, PT ;  /* 0x000000185800780c */ /* 0x000fe20003f44270 */
[-C--:B------:R-:W-:Y:S01]  /*5a30*/  FMUL R28, R28, R89.reuse ;  /* 0x000000591c1c7220 */ /* 0x080fe20000400000 */
[----:B------:R-:W-:Y:S01]  /*5a40*/  F2FP.BF16.F32.PACK_AB R80, RZ, R80 ;  /* 0x00000050ff50723e */ /* 0x000fe200000010ff */
        /* <DEDUP_REMOVED lines=8> */
[----:B------:R-:W-:Y:S01]  /*5ad0*/  @P0 STG.E.U16 desc[UR12][R4.64+0x22], R67 ;  /* 0x0000224304000986 */ /* 0x000fe2000c10150c */
[----:B------:R-:W-:Y:S01]  /*5ae0*/  ISETP.GT.AND P0, PT, R0, RZ, P2 ;  /* 0x000000ff0000720c */ /* 0x000fe20001704270 */
[-C--:B------:R-:W-:Y:S01]  /*5af0*/  FMUL R33, R33, R89.reuse ;  /* 0x0000005921217220 */ /* 0x080fe20000400000 */
[----:B------:R-:W-:Y:S01]  /*5b00*/  F2FP.BF16.F32.PACK_AB R84, RZ, R84 ;  /* 0x00000054ff54723e */ /* 0x000fe200000010ff */
[-C--:B------:R-:W-:Y:S01]  /*5b10*/  FMUL R34, R34, R89.reuse ;  /* 0x0000005922227220 */ /* 0x080fe20000400000 */
[----:B------:R-:W-:Y:S01]  /*5b20*/  P2R R14, PR, RZ, 0x20 ;  /* 0x00000020ff0e7803 */ /* 0x000fe20000000000 */
        /* <DEDUP_REMOVED lines=9> */
[----:B------:R-:W-:Y:S01]  /*5bc0*/  ISETP.GT.AND P0, PT, R0, RZ, P1 ;  /* 0x000000ff0000720c */ /* 0x000fe20000f04270 */
        /* <DEDUP_REMOVED lines=13> */
[----:B------:R-:W-:Y:S01]  /*5ca0*/  ISETP.GT.AND P0, PT, R0, 0x8, P2 ;  /* 0x000000080000780c */ /* 0x000fe20001704270 */
        /* <DEDUP_REMOVED lines=23> */
[----:B------:R-:W-:-:S02]  /*5e20*/  F2FP.BF16.F32.PACK_AB R39, RZ, R39 ;  /* 0x00000027ff27723e */ /* 0x000fc400000010ff */
[----:B------:R-:W-:Y:S01]  /*5e30*/  F2FP.BF16.F32.PACK_AB R40, RZ, R40 ;  /* 0x00000028ff28723e */ /* 0x000fe200000010ff */
[----:B------:R-:W-:Y:S01]  /*5e40*/  @P0 STG.E.U16 desc[UR12][R4.64+0x32], R71 ;  /* 0x0000324704000986 */ /* 0x000fe2000c10150c */
[----:B------:R-:W-:Y:S02]  /*5e50*/  ISETP.GT.AND P0, PT, R0, RZ, P2 ;  /* 0x000000ff0000720c */ /* 0x000fe40001704270 */
[----:B------:R-:W-:Y:S02]  /*5e60*/  F2FP.BF16.F32.PACK_AB R41, RZ, R41 ;  /* 0x00000029ff29723e */ /* 0x000fe400000010ff */
[----:B------:R-:W-:Y:S02]  /*5e70*/  F2FP.BF16.F32.PACK_AB R42, RZ, R42 ;  /* 0x0000002aff2a723e */ /* 0x000fe400000010ff */
[----:B------:R-:W-:Y:S02]  /*5e80*/  F2FP.BF16.F32.PACK_AB R43, RZ, R43 ;  /* 0x0000002bff2b723e */ /* 0x000fe400000010ff */
[----:B------:R-:W-:-:S02]  /*5e90*/  F2FP.BF16.F32.PACK_AB R44, RZ, R44 ;  /* 0x0000002cff2c723e */ /* 0x000fc400000010ff */
[----:B------:R-:W-:Y:S02]  /*5ea0*/  F2FP.BF16.F32.PACK_AB R45, RZ, R45 ;  /* 0x0000002dff2d723e */ /* 0x000fe400000010ff */
[----:B------:R-:W-:Y:S01]  /*5eb0*/  F2FP.BF16.F32.PACK_AB R46, RZ, R46 ;  /* 0x0000002eff2e723e */ /* 0x000fe200000010ff */
[----:B------:R-:W-:Y:S01]  /*5ec0*/  @P0 STG.E.U16 desc[UR12][R6.64+0x40], R72 ;  /* 0x0000404806000986 */ /* 0x000fe2000c10150c */
[----:B------:R-:W-:Y:S02]  /*5ed0*/  ISETP.GT.AND P0, PT, R0, RZ, P1 ;  /* 0x000000ff0000720c */ /* 0x000fe40000f04270 */
[----:B------:R-:W-:Y:S02]  /*5ee0*/  F2FP.BF16.F32.PACK_AB R47, RZ, R47 ;  /* 0x0000002fff2f723e */ /* 0x000fe400000010ff */
[----:B------:R-:W-:Y:S02]  /*5ef0*/  F2FP.BF16.F32.PACK_AB R48, RZ, R48 ;  /* 0x00000030ff30723e */ /* 0x000fe400000010ff */
[----:B------:R-:W-:-:S02]  /*5f00*/  F2FP.BF16.F32.PACK_AB R49, RZ, R49 ;  /* 0x00000031ff31723e */ /* 0x000fc400000010ff */
[----:B------:R-:W-:Y:S02]  /*5f10*/  F2FP.BF16.F32.PACK_AB R50, RZ, R50 ;  /* 0x00000032ff32723e */ /* 0x000fe400000010ff */
[----:B------:R-:W-:Y:S02]  /*5f20*/  F2FP.BF16.F32.PACK_AB R51, RZ, R51 ;  /* 0x00000033ff33723e */ /* 0x000fe400000010ff */
[----:B------:R-:W-:Y:S01]  /*5f30*/  F2FP.BF16.F32.PACK_AB R52, RZ, R52 ;  /* 0x00000034ff34723e */ /* 0x000fe200000010ff */
[----:B------:R-:W-:Y:S01]  /*5f40*/  @P0 STG.E.U16 desc[UR12][R6.64+0x42], R73 ;  /* 0x0000424906000986 */ /* 0x000fe2000c10150c */
[----:B------:R-:W-:Y:S02]  /*5f50*/  ISETP.GT.AND P0, PT, R0, 0x8, P2 ;  /* 0x000000080000780c */ /* 0x000fe40001704270 */
[----:B------:R-:W-:Y:S02]  /*5f60*/  ISETP.GT.AND P2, PT, R88, 0x38, PT ;  /* 0x000000385800780c */ /* 0x000fe40003f44270 */
[----:B------:R-:W-:-:S02]  /*5f70*/  F2FP.BF16.F32.PACK_AB R53, RZ, R53 ;  /* 0x00000035ff35723e */ /* 0x000fc400000010ff */
[----:B------:R-:W-:-:S07]  /*5f80*/  F2FP.BF16.F32.PACK_AB R54, RZ, R54 ;  /* 0x00000036ff36723e */ /* 0x000fce00000010ff */
[----:B------:R-:W-:Y:S01]  /*5f90*/  @P0 STG.E.U16 desc[UR12][R4.64+0x40], R74 ;  /* 0x0000404a04000986 */ /* 0x000fe2000c10150c */
[----:B------:R-:W-:-:S13]  /*5fa0*/  ISETP.GT.AND P0, PT, R0, 0x8, P1 ;  /* 0x000000080000780c */ /* 0x000fda0000f04270 */
[----:B------:R-:W-:Y:S01]  /*5fb0*/  @P0 STG.E.U16 desc[UR12][R4.64+0x42], R75 ;  /* 0x0000424b04000986 */ /* 0x000fe2000c10150c */
[----:B------:R-:W-:-:S13]  /*5fc0*/  ISETP.GT.AND P0, PT, R0, RZ, P5 ;  /* 0x000000ff0000720c */ /* 0x000fda0002f04270 */
[----:B------:R-:W-:Y:S01]  /*5fd0*/  @P0 STG.E.U16 desc[UR12][R6.64+0x50], R76 ;  /* 0x0000504c06000986 */ /* 0x000fe2000c10150c */
[----:B------:R-:W-:-:S04]  /*5fe0*/  ISETP.GT.AND P0, PT, R88, 0x29, PT ;  /* 0x000000295800780c */ /* 0x000fc80003f04270 */
[----:B------:R-:W-:-:S13]  /*5ff0*/  ISETP.GT.AND P1, PT, R0, RZ, P0 ;  /* 0x000000ff0000720c */ /* 0x000fda0000724270 */
[----:B------:R-:W-:Y:S01]  /*6000*/  @P1 STG.E.U16 desc[UR12][R6.64+0x52], R77 ;  /* 0x0000524d06001986 */ /* 0x000fe2000c10150c */
[----:B------:R-:W-:-:S13]  /*6010*/  ISETP.GT.AND P1, PT, R0, 0x8, P5 ;  /* 0x000000080000780c */ /* 0x000fda0002f24270 */
[----:B------:R-:W-:Y:S01]  /*6020*/  @P1 STG.E.U16 desc[UR12][R4.64+0x50], R78 ;  /* 0x0000504e04001986 */ /* 0x000fe2000c10150c */
[----:B------:R-:W-:-:S13]  /*6030*/  ISETP.GT.AND P1, PT, R0, 0x8, P0 ;  /* 0x000000080000780c */ /* 0x000fda0000724270 */
[----:B------:R-:W-:Y:S01]  /*6040*/  @P1 STG.E.U16 desc[UR12][R4.64+0x52], R79 ;  /* 0x0000524f04001986 */ /* 0x000fe2000c10150c */
[----:B------:R-:W-:-:S13]  /*6050*/  ISETP.GT.AND P1, PT, R0, RZ, P4 ;  /* 0x000000ff0000720c */ /* 0x000fda0002724270 */
[----:B------:R-:W-:Y:S01]  /*6060*/  @P1 STG.E.U16 desc[UR12][R6.64+0x60], R80 ;  /* 0x0000605006001986 */ /* 0x000fe2000c10150c */
[----:B------:R-:W-:-:S13]  /*6070*/  ISETP.GT.AND P1, PT, R0, RZ, P3 ;  /* 0x000000ff0000720c */ /* 0x000fda0001f24270 */
[----:B------:R-:W-:Y:S01]  /*6080*/  @P1 STG.E.U16 desc[UR12][R6.64+0x62], R81 ;  /* 0x0000625106001986 */ /* 0x000fe2000c10150c */
[----:B------:R-:W-:-:S13]  /*6090*/  ISETP.GT.AND P1, PT, R0, 0x8, P4 ;  /* 0x000000080000780c */ /* 0x000fda0002724270 */
[----:B------:R-:W-:Y:S01]  /*60a0*/  @P1 STG.E.U16 desc[UR12][R4.64+0x60], R82 ;  /* 0x0000605204001986 */ /* 0x000fe2000c10150c */
[----:B------:R-:W-:-:S13]  /*60b0*/  ISETP.GT.AND P1, PT, R0, 0x8, P3 ;  /* 0x000000080000780c */ /* 0x000fda0001f24270 */
[----:B------:R-:W-:Y:S01]  /*60c0*/  @P1 STG.E.U16 desc[UR12][R4.64+0x62], R83 ;  /* 0x0000625304001986 */ /* 0x000fe2000c10150c */
[----:B------:R-:W-:-:S05]  /*60d0*/  IADD3 R10, P1, R9, R4, RZ ;  /* 0x00000004090a7210 */ /* 0x000fca0007f3e0ff */
[----:B------:R-:W-:Y:S01]  /*60e0*/  IMAD.X R11, R19, 0x1, R5, P1 ;  /* 0x00000001130b7824 */ /* 0x000fe200008e0605 */
[----:B------:R-:W-:-:S13]  /*60f0*/  ISETP.GT.AND P1, PT, R0, RZ, P2 ;  /* 0x000000ff0000720c */ /* 0x000fda0001724270 */
[----:B------:R-:W-:Y:S01]  /*6100*/  @P1 STG.E.U16 desc[UR12][R6.64+0x70], R84 ;  /* 0x0000705406001986 */ /* 0x000fe2000c10150c */
[----:B------:R-:W-:-:S05]  /*6110*/  IADD3 R12, P1, R9, R4, RZ ;  /* 0x00000004090c7210 */ /* 0x000fca0007f3e0ff */
[----:B------:R-:W-:Y:S01]  /*6120*/  IMAD.X R13, R19, 0x1, R5, P1 ;  /* 0x00000001130d7824 */ /* 0x000fe200008e0605 */
[----:B------:R-:W-:-:S05]  /*6130*/  IADD3 R8, P1, R9, R6, RZ ;  /* 0x0000000609087210 */ /* 0x000fca0007f3e0ff */
[----:B------:R-:W-:Y:S01]  /*6140*/  IMAD.X R9, R19, 0x1, R7, P1 ;  /* 0x0000000113097824 */ /* 0x000fe200008e0607 */
[----:B------:R-:W-:-:S04]  /*6150*/  ISETP.GT.AND P1, PT, R88, 0x39, PT ;  /* 0x000000395800780c */ /* 0x000fc80003f24270 */
[----:B------:R-:W-:-:S13]  /*6160*/  ISETP.GT.AND P5, PT, R0, RZ, P1 ;  /* 0x000000ff0000720c */ /* 0x000fda0000fa4270 */
[----:B------:R-:W-:Y:S01]  /*6170*/  @P5 STG.E.U16 desc[UR12][R6.64+0x72], R85 ;  /* 0x0000725506005986 */ /* 0x000fe2000c10150c */
[----:B------:R-:W-:-:S13]  /*6180*/  ISETP.GT.AND P5, PT, R0, 0x8, P2 ;  /* 0x000000080000780c */ /* 0x000fda00017a4270 */
[----:B------:R-:W-:Y:S01]  /*6190*/  @P5 STG.E.U16 desc[UR12][R4.64+0x70], R86 ;  /* 0x0000705604005986 */ /* 0x000fe2000c10150c */
[----:B------:R-:W-:-:S13]  /*61a0*/  ISETP.GT.AND P5, PT, R0, 0x8, P1 ;  /* 0x000000080000780c */ /* 0x000fda0000fa4270 */
[----:B------:R0:W-:Y:S01]  /*61b0*/  @P5 STG.E.U16 desc[UR12][R4.64+0x72], R87 ;  /* 0x0000725704005986 */ /* 0x0001e2000c10150c */
[C---:B------:R-:W-:Y:S02]  /*61c0*/  ISETP.GT.AND P5, PT, R0.reuse, 0x40, P6 ;  /* 0x000000400000780c */ /* 0x040fe400037a4270 */
[----:B------:R-:W-:-:S11]  /*61d0*/  ISETP.GT.AND P6, PT, R0, 0x48, P6 ;  /* 0x000000480000780c */ /* 0x000fd600037c4270 */
[----:B------:R-:W-:Y:S01]  /*61e0*/  @P5 STG.E.U16 desc[UR12][R8.64], R24 ;  /* 0x0000001808005986 */ /* 0x000fe2000c10150c */
[----:B------:R-:W-:-:S04]  /*61f0*/  ISETP.GT.AND P5, PT, R88, 0x1, PT ;  /* 0x000000015800780c */ /* 0x000fc80003fa4270 */
[----:B------:R-:W-:-:S13]  /*6200*/  ISETP.GT.AND P5, PT, R0, 0x40, P5 ;  /* 0x000000400000780c */ /* 0x000fda0002fa4270 */
[----:B0-----:R-:W-:Y:S02]  /*6210*/  @P5 IMAD.MOV.U32 R4, RZ, RZ, R8 ;  /* 0x000000ffff045224 */ /* 0x001fe400078e0008 */
[----:B------:R-:W-:-:S05]  /*6220*/  @P5 IMAD.MOV.U32 R5, RZ, RZ, R9 ;  /* 0x000000ffff055224 */ /* 0x000fca00078e0009 */
[----:B------:R0:W-:Y:S01]  /*6230*/  @P5 STG.E.U16 desc[UR12][R4.64+0x2], R25 ;  /* 0x0000021904005986 */ /* 0x0001e2000c10150c */
[----:B------:R-:W-:-:S03]  /*6240*/  ISETP.NE.AND P5, PT, R14, RZ, PT ;  /* 0x000000ff0e00720c */ /* 0x000fc60003fa5270 */
[----:B------:R-:W-:Y:S01]  /*6250*/  @P6 STG.E.U16 desc[UR12][R10.64], R26 ;  /* 0x0000001a0a006986 */ /* 0x000fe2000c10150c */
[----:B------:R-:W-:-:S04]  /*6260*/  ISETP.GT.AND P6, PT, R88, 0x1, PT ;  /* 0x000000015800780c */ /* 0x000fc80003fc4270 */
[----:B------:R-:W-:-:S13]  /*6270*/  ISETP.GT.AND P6, PT, R0, 0x48, P6 ;  /* 0x000000480000780c */ /* 0x000fda00037c4270 */
[----:B------:R-:W-:Y:S01]  /*6280*/  @P6 STG.E.U16 desc[UR12][R12.64+0x2], R27 ;  /* 0x0000021b0c006986 */ /* 0x000fe2000c10150c */
[----:B------:R-:W-:-:S04]  /*6290*/  ISETP.GT.AND P6, PT, R88, 0x8, PT ;  /* 0x000000085800780c */ /* 0x000fc80003fc4270 */
[----:B------:R-:W-:-:S13]  /*62a0*/  ISETP.GT.AND P6, PT, R0, 0x40, P6 ;  /* 0x000000400000780c */ /* 0x000fda00037c4270 */
[----:B0-----:R-:W-:Y:S02]  /*62b0*/  @P6 IMAD.MOV.U32 R4, RZ, RZ, R8 ;  /* 0x000000ffff046224 */ /* 0x001fe400078e0008 */
[----:B------:R-:W-:-:S05]  /*62c0*/  @P6 IMAD.MOV.U32 R5, RZ, RZ, R9 ;  /* 0x000000ffff056224 */ /* 0x000fca00078e0009 */
[----:B------:R0:W-:Y:S01]  /*62d0*/  @P6 STG.E.U16 desc[UR12][R4.64+0x10], R28 ;  /* 0x0000101c04006986 */ /* 0x0001e2000c10150c */
[----:B------:R-:W-:-:S04]  /*62e0*/  ISETP.GT.AND P6, PT, R88, 0x9, PT ;  /* 0x000000095800780c */ /* 0x000fc80003fc4270 */
[----:B------:R-:W-:-:S13]  /*62f0*/  ISETP.GT.AND P6, PT, R0, 0x40, P6 ;  /* 0x000000400000780c */ /* 0x000fda00037c4270 */
[----:B0-----:R-:W-:Y:S02]  /*6300*/  @P6 IMAD.MOV.U32 R4, RZ, RZ, R8 ;  /* 0x000000ffff046224 */ /* 0x001fe400078e0008 */
[----:B------:R-:W-:-:S05]  /*6310*/  @P6 IMAD.MOV.U32 R5, RZ, RZ, R9 ;  /* 0x000000ffff056224 */ /* 0x000fca00078e0009 */
[----:B------:R0:W-:Y:S01]  /*6320*/  @P6 STG.E.U16 desc[UR12][R4.64+0x12], R29 ;  /* 0x0000121d04006986 */ /* 0x0001e2000c10150c */
[----:B------:R-:W-:-:S04]  /*6330*/  ISETP.GT.AND P6, PT, R88, 0x8, PT ;  /* 0x000000085800780c */ /* 0x000fc80003fc4270 */
[----:B------:R-:W-:-:S13]  /*6340*/  ISETP.GT.AND P6, PT, R0, 0x48, P6 ;  /* 0x000000480000780c */ /* 0x000fda00037c4270 */
        /* <DEDUP_REMOVED lines=52> */
[C---:B------:R-:W-:Y:S02]  /*6690*/  ISETP.GT.AND P6, PT, R0.reuse, 0x40, P5 ;  /* 0x000000400000780c */ /* 0x040fe40002fc4270 */
[----:B------:R-:W-:-:S11]  /*66a0*/  ISETP.GT.AND P5, PT, R0, 0x48, P5 ;  /* 0x000000480000780c */ /* 0x000fd60002fa4270 */
[----:B0-----:R-:W-:Y:S02]  /*66b0*/  @P6 IMAD.MOV.U32 R4, RZ, RZ, R8 ;  /* 0x000000ffff046224 */ /* 0x001fe400078e0008 */
[----:B------:R-:W-:-:S05]  /*66c0*/  @P6 IMAD.MOV.U32 R5, RZ, RZ, R9 ;  /* 0x000000ffff056224 */ /* 0x000fca00078e0009 */
[----:B------:R0:W-:Y:S01]  /*66d0*/  @P6 STG.E.U16 desc[UR12][R4.64+0x50], R44 ;  /* 0x0000502c04006986 */ /* 0x0001e2000c10150c */
[C---:B------:R-:W-:Y:S02]  /*66e0*/  ISETP.GT.AND P6, PT, R0.reuse, 0x40, P0 ;  /* 0x000000400000780c */ /* 0x040fe400007c4270 */
[----:B------:R-:W-:-:S11]  /*66f0*/  ISETP.GT.AND P0, PT, R0, 0x48, P0 ;  /* 0x000000480000780c */ /* 0x000fd60000704270 */
[----:B0-----:R-:W-:Y:S02]  /*6700*/  @P6 IMAD.MOV.U32 R4, RZ, RZ, R8 ;  /* 0x000000ffff046224 */ /* 0x001fe400078e0008 */
[----:B------:R-:W-:-:S05]  /*6710*/  @P6 IMAD.MOV.U32 R5, RZ, RZ, R9 ;  /* 0x000000ffff056224 */ /* 0x000fca00078e0009 */
[----:B------:R0:W-:Y:S01]  /*6720*/  @P6 STG.E.U16 desc[UR12][R4.64+0x52], R45 ;  /* 0x0000522d04006986 */ /* 0x0001e2000c10150c */
[C---:B------:R-:W-:Y:S02]  /*6730*/  ISETP.GT.AND P6, PT, R0.reuse, 0x40, P4 ;  /* 0x000000400000780c */ /* 0x040fe400027c4270 */
[C---:B------:R-:W-:Y:S01]  /*6740*/  ISETP.GT.AND P4, PT, R0.reuse, 0x48, P4 ;  /* 0x000000480000780c */ /* 0x040fe20002784270 */
[----:B------:R-:W-:Y:S01]  /*6750*/  @P5 STG.E.U16 desc[UR12][R2.64+0x50], R46 ;  /* 0x0000502e02005986 */ /* 0x000fe2000c10150c */
[C---:B------:R-:W-:Y:S02]  /*6760*/  ISETP.GT.AND P5, PT, R0.reuse, 0x40, P1 ;  /* 0x000000400000780c */ /* 0x040fe40000fa4270 */
[C---:B------:R-:W-:Y:S01]  /*6770*/  ISETP.GT.AND P1, PT, R0.reuse, 0x48, P1 ;  /* 0x000000480000780c */ /* 0x040fe20000f24270 */
[----:B------:R-:W-:Y:S01]  /*6780*/  @P0 STG.E.U16 desc[UR12][R2.64+0x52], R47 ;  /* 0x0000522f02000986 */ /* 0x000fe2000c10150c */
[C---:B------:R-:W-:Y:S02]  /*6790*/  ISETP.GT.AND P0, PT, R0.reuse, 0x40, P3 ;  /* 0x000000400000780c */ /* 0x040fe40001f04270 */
[----:B------:R-:W-:-:S03]  /*67a0*/  ISETP.GT.AND P3, PT, R0, 0x48, P3 ;  /* 0x000000480000780c */ /* 0x000fc60001f64270 */
[----:B0-----:R-:W-:Y:S02]  /*67b0*/  @P6 IMAD.MOV.U32 R4, RZ, RZ, R8 ;  /* 0x000000ffff046224 */ /* 0x001fe400078e0008 */
[----:B------:R-:W-:-:S05]  /*67c0*/  @P6 IMAD.MOV.U32 R5, RZ, RZ, R9 ;  /* 0x000000ffff056224 */ /* 0x000fca00078e0009 */
[----:B------:R0:W-:Y:S01]  /*67d0*/  @P6 STG.E.U16 desc[UR12][R4.64+0x60], R48 ;  /* 0x0000603004006986 */ /* 0x0001e2000c10150c */
[C---:B------:R-:W-:Y:S02]  /*67e0*/  ISETP.GT.AND P6, PT, R0.reuse, 0x40, P2 ;  /* 0x000000400000780c */ /* 0x040fe400017c4270 */
[----:B------:R-:W-:Y:S01]  /*67f0*/  ISETP.GT.AND P2, PT, R0, 0x48, P2 ;  /* 0x000000480000780c */ /* 0x000fe20001744270 */
[----:B0-----:R-:W-:Y:S02]  /*6800*/  @P0 IMAD.MOV.U32 R4, RZ, RZ, R8 ;  /* 0x000000ffff040224 */ /* 0x001fe400078e0008 */
[----:B------:R-:W-:-:S05]  /*6810*/  @P0 IMAD.MOV.U32 R5, RZ, RZ, R9 ;  /* 0x000000ffff050224 */ /* 0x000fca00078e0009 */
[----:B------:R0:W-:Y:S04]  /*6820*/  @P0 STG.E.U16 desc[UR12][R4.64+0x62], R49 ;  /* 0x0000623104000986 */ /* 0x0001e8000c10150c */
[----:B------:R1:W-:Y:S04]  /*6830*/  @P4 STG.E.U16 desc[UR12][R2.64+0x60], R50 ;  /* 0x0000603202004986 */ /* 0x0003e8000c10150c */
[----:B------:R1:W-:Y:S01]  /*6840*/  @P3 STG.E.U16 desc[UR12][R2.64+0x62], R51 ;  /* 0x0000623302003986 */ /* 0x0003e2000c10150c */
[----:B0-----:R-:W-:Y:S02]  /*6850*/  @P6 IMAD.MOV.U32 R4, RZ, RZ, R8 ;  /* 0x000000ffff046224 */ /* 0x001fe400078e0008 */
[----:B------:R-:W-:-:S05]  /*6860*/  @P6 IMAD.MOV.U32 R5, RZ, RZ, R9 ;  /* 0x000000ffff056224 */ /* 0x000fca00078e0009 */
[----:B------:R1:W-:Y:S04]  /*6870*/  @P6 STG.E.U16 desc[UR12][R4.64+0x70], R52 ;  /* 0x0000703404006986 */ /* 0x0003e8000c10150c */
[----:B------:R1:W-:Y:S04]  /*6880*/  @P5 STG.E.U16 desc[UR12][R8.64+0x72], R53 ;  /* 0x0000723508005986 */ /* 0x0003e8000c10150c */
[----:B------:R1:W-:Y:S01]  /*6890*/  @P2 STG.E.U16 desc[UR12][R2.64+0x70], R54 ;  /* 0x0000703602002986 */ /* 0x0003e2000c10150c */
[----:B------:R-:W-:Y:S05]  /*68a0*/  @!P1 EXIT ;  /* 0x000000000000994d */ /* 0x000fea0003800000 */
[----:B------:R-:W-:-:S05]  /*68b0*/  F2FP.BF16.F32.PACK_AB R55, RZ, R55 ;  /* 0x00000037ff37723e */ /* 0x000fca00000010ff */
[----:B------:R-:W-:Y:S01]  /*68c0*/  STG.E.U16 desc[UR12][R2.64+0x72], R55 ;  /* 0x0000723702007986 */ /* 0x000fe2000c10150c */
[----:B------:R-:W-:Y:S05]  /*68d0*/  EXIT ;  /* 0x000000000000794d */ /* 0x000fea0003800000 */
.L_x_10:
[----:B------:R-:W-:-:S13]  /*68e0*/  ISETP.NE.AND P0, PT, R4, RZ, PT ;  /* 0x000000ff0400720c */ /* 0x000fda0003f05270 */
[----:B------:R-:W-:Y:S05]  /*68f0*/  @P0 EXIT ;  /* 0x000000000000094d */ /* 0x000fea0003800000 */
[----:B------:R-:W-:-:S13]  /*6900*/  ELECT P0, URZ, PT ;  /* 0x00000000003f782f */ /* 0x000fda0003800000 */
[----:B------:R-:W-:Y:S05]  /*6910*/  @!P0 BRA `(.L_x_145) ;  /* 0x0000000400d48947 */ /* 0x000fea0003800000 */
[----:B------:R-:W-:Y:S02]  /*6920*/  ISETP.GE.AND P0, PT, R14, 0x1, PT ;  /* 0x000000010e00780c */ /* 0x000fe40003f06270 */
[----:B------:R-:W-:-:S04]  /*6930*/  SHF.R.S32.HI R2, RZ, 0x1f, R9 ;  /* 0x0000001fff027819 */ /* 0x000fc80000011409 */
[----:B------:R-:W-:-:S07]  /*6940*/  LEA.HI R6, R2, R9, RZ, 0x7 ;  /* 0x0000000902067211 */ /* 0x000fce00078f38ff */
[----:B------:R-:W-:Y:S05]  /*6950*/  @!P0 BRA `(.L_x_145) ;  /* 0x0000000400c48947 */ /* 0x000fea0003800000 */
[----:B------:R-:W0:Y:S01]  /*6960*/  S2R R4, SR_CTAID.X ;  /* 0x0000000000047919 */ /* 0x000e220000002500 */
[----:B------:R-:W1:Y:S01]  /*6970*/  LDC.64 R2, c[0x0][0x4f8] ;  /* 0x00013e00ff027b82 */ /* 0x000e620000000a00 */
[----:B------:R-:W-:Y:S01]  /*6980*/  LOP3.LUT R6, R6, 0xffffff80, RZ, 0xc0, !PT ;  /* 0xffffff8006067812 */ /* 0x000fe200078ec0ff */
[----:B------:R-:W-:Y:S01]  /*6990*/  ULDC.64 UR4, c[0x0][0x4c0] ;  /* 0x0001300000047ab9 */ /* 0x000fe20000000a00 */
[----:B------:R-:W-:Y:S01]  /*69a0*/  LOP3.LUT P0, RZ, R9, 0x1f, RZ, 0xc0, !PT ;  /* 0x0000001f09ff7812 */ /* 0x000fe2000780c0ff */
[----:B------:R-:W-:Y:S01]  /*69b0*/  IMAD.SHL.U32 R97, R97, 0x40, RZ ;  /* 0x0000004061617824 */ /* 0x000fe200078e00ff */
[----:B------:R-:W-:Y:S01]  /*69c0*/  LOP3.LUT R11, R0, 0x2, RZ, 0xfc, !PT ;  /* 0x00000002000b7812 */ /* 0x000fe200078efcff */
[----:B------:R-:W-:Y:S02]  /*69d0*/  IMAD.IADD R6, R9, 0x1, -R6 ;  /* 0x0000000109067824 */ /* 0x000fe400078e0a06 */
[----:B------:R-:W2:Y:S01]  /*69e0*/  LDC R5, c[0x0][0x500] ;  /* 0x00014000ff057b82 */ /* 0x000ea20000000800 */
[----:B------:R-:W-:-:S02]  /*69f0*/  VIADD R13, R7, 0x1 ;  /* 0x00000001070d7836 */ /* 0x000fc40000000000 */
[C---:B------:R-:W-:Y:S01]  /*6a00*/  ISETP.NE.AND P2, PT, R6.reuse, RZ, PT ;  /* 0x000000ff0600720c */ /* 0x040fe20003f45270 */
[----:B------:R-:W-:Y:S01]  /*6a10*/  IMAD.MOV.U32 R12, RZ, RZ, RZ ;  /* 0x000000ffff0c7224 */ /* 0x000fe200078e00ff */
[----:B------:R-:W-:Y:S01]  /*6a20*/  ISETP.NE.OR P0, PT, R6, RZ, !P0 ;  /* 0x000000ff0600720c */ /* 0x000fe20004705670 */
[----:B-1----:R-:W-:Y:S01]  /*6a30*/  IMAD R95, R95, UR4, R2 ;  /* 0x000000045f5f7c24 */ /* 0x002fe2000f8e0202 */
[----:B------:R-:W-:Y:S01]  /*6a40*/  ULDC UR4, c[0x0][0x4c8] ;  /* 0x0001320000047ab9 */ /* 0x000fe20000000800 */
[----:B------:R-:W-:Y:S02]  /*6a50*/  IMAD R20, R20, UR5, R3 ;  /* 0x0000000514147c24 */ /* 0x000fe4000f8e0203 */
[----:B------:R-:W-:Y:S02]  /*6a60*/  IMAD.MOV.U32 R2, RZ, RZ, 0x1 ;  /* 0x00000001ff027424 */ /* 0x000fe400078e00ff */
[----:B------:R-:W-:Y:S02]  /*6a70*/  IMAD.MOV.U32 R3, RZ, RZ, RZ ;  /* 0x000000ffff037224 */ /* 0x000fe400078e00ff */
[----:B0-----:R-:W-:-:S02]  /*6a80*/  IMAD.SHL.U32 R6, R4, 0x80, RZ ;  /* 0x0000008004067824 */ /* 0x001fc400078e00ff */
[----:B--2---:R-:W-:Y:S02]  /*6a90*/  IMAD R9, R94, UR4, R5 ;  /* 0x000000045e097c24 */ /* 0x004fe4000f8e0205 */
[----:B------:R-:W-:-:S07]  /*6aa0*/  VIADD R10, R6, 0x40 ;  /* 0x00000040060a7836 */ /* 0x000fce0000000000 */
.L_x_149:
[----:B------:R-:W0:Y:S01]  /*6ab0*/  S2R R5, SR_CgaCtaId ;  /* 0x0000000000057919 */ /* 0x000e220000008800 */
[----:B------:R-:W-:-:S04]  /*6ac0*/  MOV R4, 0x400 ;  /* 0x0000040000047802 */ /* 0x000fc80000000f00 */
[----:B0-----:R-:W-:Y:S02]  /*6ad0*/  LEA R8, R5, R4, 0x18 ;  /* 0x0000000405087211 */ /* 0x001fe400078ec0ff */
[----:B------:R-:W-:-:S03]  /*6ae0*/  SHF.L.U32 R4, R2, 0x1f, RZ ;  /* 0x0000001f02047819 */ /* 0x000fc600000006ff */
[----:B------:R-:W-:-:S07]  /*6af0*/  IMAD R5, R3, 0x8, R8 ;  /* 0x0000000803057824 */ /* 0x000fce00078e0208 */
.L_x_146:
[----:B0-----:R0:W1:Y:S02]  /*6b00*/  SYNCS.PHASECHK.TRANS64.TRYWAIT P1, [R5+URZ+0x36048], R4 ;  /* 0x03604804050075a7 */ /* 0x001064000802017f */
[----:B-1----:R-:W-:Y:S05]  /*6b10*/  @!P1 NANOSLEEP.SYNCS 0x989680 ;  /* 0x009896800000995d */ /* 0x002fea0003900000 */
[----:B------:R-:W1:Y:S02]  /*6b20*/  @!P1 SYNCS.PHASECHK.TRANS64 P1, [R5+URZ+0x36048], R4 ;  /* 0x03604804050095a7 */ /* 0x000e64000802007f */
[----:B-1----:R-:W-:Y:S05]  /*6b30*/  @!P1 BRA `(.L_x_146) ;  /* 0xfffffffc00f09947 */ /* 0x002fea000383ffff */
[----:B0-----:R-:W0:Y:S02]  /*6b40*/  @!P2 LDC R4, c[0x0][0x580] ;  /* 0x00016000ff04ab82 */ /* 0x001e240000000800 */
[----:B0-----:R0:W-:Y:S02]  /*6b50*/  @!P2 SYNCS.ARRIVE.TRANS64 RZ, [R5+URZ+0x36000], R4 ;  /* 0x0360000405ffa9a7 */ /* 0x0011e4000800003f */
[----:B0-----:R-:W-:-:S04]  /*6b60*/  PRMT R4, R11, 0x9910, RZ ;  /* 0x000099100b047816 */ /* 0x001fc800000000ff */
[----:B------:R-:W-:-:S13]  /*6b70*/  ISETP.NE.AND P1, PT, R4, 0x2, PT ;  /* 0x000000020400780c */ /* 0x000fda0003f25270 */
[----:B------:R-:W-:Y:S05]  /*6b80*/  @P1 BRA `(.L_x_147) ;  /* 0x0000000000041947 */ /* 0x000fea0003800000 */
[----:B------:R-:W-:Y:S01]  /*6b90*/  BPT.TRAP 0x1 ;  /* 0x000000040000795c */ /* 0x000fe20000300000 */
.L_x_147:
[----:B------:R-:W-:Y:S05]  /*6ba0*/  @P0 BRA `(.L_x_148) ;  /* 0x0000000000040947 */ /* 0x000fea0003800000 */
[----:B------:R-:W-:Y:S01]  /*6bb0*/  BPT.TRAP 0x1 ;  /* 0x000000040000795c */ /* 0x000fe20000300000 */
.L_x_148:
[----:B------:R-:W-:Y:S01]  /*6bc0*/  ULDC UR6, c[0x0][0x490] ;  /* 0x0001240000067ab9 */ /* 0x000fe20000000800 */
[C---:B------:R-:W-:Y:S01]  /*6bd0*/  R2UR UR15, R12.reuse ;  /* 0x000000000c0f72ca */ /* 0x040fe200000e0000 */
[----:B------:R-:W-:Y:S01]  /*6be0*/  UISETP.NE.AND UP0, UPT, UR6, 0x1, UPT ;  /* 0x000000010600788c */ /* 0x000fe2000bf05270 */
[----:B------:R-:W-:Y:S01]  /*6bf0*/  R2UR UR19, R12 ;  /* 0x000000000c1372ca */ /* 0x000fe200000e0000 */
[----:B------:R-:W-:Y:S01]  /*6c00*/  ULDC UR26, c[0x0][0x49c] ;  /* 0x00012700001a7ab9 */ /* 0x000fe20000000800 */
[----:B------:R-:W-:Y:S01]  /*6c10*/  ULDC UR27, c[0x0][0x4a8] ;  /* 0x00012a00001b7ab9 */ /* 0x000fe20000000800 */
[----:B------:R-:W-:Y:S01]  /*6c20*/  UISETP.NE.AND UP1, UPT, UR26, 0x1, UPT ;  /* 0x000000011a00788c */ /* 0x000fe2000bf25270 */
[----:B------:R-:W-:Y:S01]  /*6c30*/  IMAD.U32 R4, R20, 0x20, R95 ;  /* 0x0000002014047824 */ /* 0x000fe200078e005f */
[----:B------:R-:W-:Y:S01]  /*6c40*/  ULDC.64 UR10, c[0x0][0x198] ;  /* 0x00006600000a7ab9 */ /* 0x000fe20000000a00 */
[----:B------:R-:W-:Y:S01]  /*6c50*/  UIADD3 UR6, -UR6, URZ, URZ ;  /* 0x0000003f06067290 */ /* 0x000fe2000fffe13f */
[----:B------:R-:W-:Y:S01]  /*6c60*/  R2UR UR16, R3 ;  /* 0x00000000031072ca */ /* 0x000fe200000e0000 */
[----:B------:R-:W-:Y:S01]  /*6c70*/  UIADD3 UR28, UP2, UR10, 0x1f0, URZ ;  /* 0x000001f00a1c7890 */ /* 0x000fe2000ff5e03f */
[----:B------:R-:W-:Y:S01]  /*6c80*/  IMAD.U32 R4, R9, 0x400, R4 ;  /* 0x0000040009047824 */ /* 0x000fe200078e0004 */
[----:B------:R-:W-:Y:S01]  /*6c90*/  @UP0 ULDC UR4, c[0x0][0x494] ;  /* 0x0001250000040ab9 */ /* 0x000fe20000000800 */
[----:B------:R-:W-:Y:S01]  /*6ca0*/  @UP0 ULDC UR7, c[0x0][0x498] ;  /* 0x0001260000070ab9 */ /* 0x000fe20000000800 */
[----:B------:R-:W-:Y:S01]  /*6cb0*/  UIMAD.WIDE.U32 UR4, UR15, UR4, URZ ;  /* 0x000000040f0472a5 */ /* 0x000fe2000f8e003f */
[----:B------:R-:W-:Y:S01]  /*6cc0*/  R2UR UR17, R5 ;  /* 0x00000000051172ca */ /* 0x000fe200000e0000 */
[----:B------:R-:W-:Y:S01]  /*6cd0*/  @UP1 ULDC.64 UR8, c[0x0][0x4a0] ;  /* 0x0001280000081ab9 */ /* 0x000fe20000000a00 */
[----:B------:R-:W-:Y:S01]  /*6ce0*/  UIADD3.X UR29, URZ, UR11, URZ, UP2, !UPT ;  /* 0x0000000b3f1d7290 */ /* 0x000fe200097fe43f */
[----:B------:R-:W-:Y:S01]  /*6cf0*/  VIADD R13, R13, 0xffffffff ;  /* 0xffffffff0d0d7836 */ /* 0x000fe20000000000 */
[----:B------:R-:W-:Y:S01]  /*6d00*/  @UP0 USHF.R.U32.HI UR15, URZ, UR7, UR5 ;  /* 0x000000073f0f0299 */ /* 0x000fe20008011605 */
[----:B------:R-:W-:Y:S01]  /*6d10*/  R2UR UR31, R97 ;  /* 0x00000000611f72ca */ /* 0x000fe200000e0000 */
[----:B------:R-:W-:Y:S01]  /*6d20*/  UISETP.NE.AND UP0, UPT, UR27, 0x1, UPT ;  /* 0x000000011b00788c */ /* 0x000fe2000bf05270 */
[----:B------:R-:W-:Y:S01]  /*6d30*/  R2UR UR18, R6 ;  /* 0x00000000061272ca */ /* 0x000fe200000e0000 */
[----:B------:R-:W-:Y:S01]  /*6d40*/  UIMAD.WIDE.U32 UR4, UR15, UR8, URZ ;  /* 0x000000080f0472a5 */ /* 0x000fe2000f8e003f */
[----:B------:R-:W-:Y:S01]  /*6d50*/  ISETP.GT.AND P3, PT, R13, 0x1, PT ;  /* 0x000000010d00780c */ /* 0x000fe20003f64270 */
[----:B------:R-:W-:Y:S01]  /*6d60*/  UIMAD UR6, UR15, UR6, UR19 ;  /* 0x000000060f0672a4 */ /* 0x000fe2000f8e0213 */
[----:B------:R-:W-:Y:S01]  /*6d70*/  VIADD R12, R12, 0x40 ;  /* 0x000000400c0c7836 */ /* 0x000fe20000000000 */
[----:B------:R-:W-:Y:S01]  /*6d80*/  UMOV UR24, UR15 ;  /* 0x0000000f00187c82 */ /* 0x000fe20008000000 */
[----:B------:R-:W-:-:S02]  /*6d90*/  @UP1 USHF.R.U32.HI UR24, URZ, UR9, UR5 ;  /* 0x000000093f181299 */ /* 0x000fc40008011605 */
[----:B------:R-:W-:Y:S01]  /*6da0*/  UIADD3 UR22, UP1, UR10, 0xf0, URZ ;  /* 0x000000f00a167890 */ /* 0x000fe2000ff3e03f */
[----:B------:R-:W-:Y:S01]  /*6db0*/  R2UR UR5, R8 ;  /* 0x00000000080572ca */ /* 0x000fe200000e0000 */
[----:B------:R-:W-:Y:S01]  /*6dc0*/  ULDC UR25, c[0x0][0x4cc] ;  /* 0x0001330000197ab9 */ /* 0x000fe20000000800 */
[----:B------:R-:W-:Y:S01]  /*6dd0*/  @UP0 ULDC UR10, c[0x0][0x4ac] ;  /* 0x00012b00000a0ab9 */ /* 0x000fe20000000800 */
[----:B------:R-:W-:Y:S01]  /*6de0*/  UIADD3.X UR23, URZ, UR11, URZ, UP1, !UPT ;  /* 0x0000000b3f177290 */ /* 0x000fe20008ffe43f */
[C---:B------:R-:W-:Y:S01]  /*6df0*/  IMAD R8, R3.reuse, 0x2000, R8 ;  /* 0x0000200003087824 */ /* 0x040fe200078e0208 */
[----:B------:R-:W-:Y:S01]  /*6e00*/  ULDC UR14, c[0x0][0x4ec] ;  /* 0x00013b00000e7ab9 */ /* 0x000fe20000000800 */
[----:B------:R-:W-:Y:S01]  /*6e10*/  UIMAD.WIDE.U32 UR10, UR24, UR10, URZ ;  /* 0x0000000a180a72a5 */ /* 0x000fe2000f8e003f */
[----:B------:R-:W-:Y:S01]  /*6e20*/  VIADD R3, R3, 0x1 ;  /* 0x0000000103037836 */ /* 0x000fe20000000000 */
[----:B------:R-:W-:Y:S01]  /*6e30*/  @UP0 ULDC UR32, c[0x0][0x4b0] ;  /* 0x00012c0000200ab9 */ /* 0x000fe20000000800 */
[----:B------:R-:W-:Y:S01]  /*6e40*/  UIMAD UR25, UR6, UR25, UR14 ;  /* 0x00000019061972a4 */ /* 0x000fe2000f8e020e */
[----:B------:R-:W-:Y:S01]  /*6e50*/  R2UR UR4, R8 ;  /* 0x00000000080472ca */ /* 0x000fe200000e0000 */
[----:B------:R-:W-:Y:S01]  /*6e60*/  ULDC.64 UR8, c[0x0][0x4d0] ;  /* 0x0001340000087ab9 */ /* 0x000fe20000000a00 */
[----:B------:R-:W-:Y:S01]  /*6e70*/  UMOV UR14, UR24 ;  /* 0x00000018000e7c82 */ /* 0x000fe20008000000 */
[----:B------:R-:W-:Y:S01]  /*6e80*/  @UP0 USHF.R.U32.HI UR14, URZ, UR32, UR11 ;  /* 0x000000203f0e0299 */ /* 0x000fe2000801160b */
[----:B------:R-:W-:Y:S01]  /*6e90*/  R2UR UR6, R10 ;  /* 0x000000000a0672ca */ /* 0x000fe200000e0000 */
[----:B------:R-:W-:Y:S01]  /*6ea0*/  UIADD3 UR11, -UR24, URZ, URZ ;  /* 0x0000003f180b7290 */ /* 0x000fe2000fffe13f */
[----:B------:R-:W-:Y:S01]  /*6eb0*/  ISETP.NE.AND P1, PT, R3, 0x9, PT ;  /* 0x000000090300780c */ /* 0x000fe20003f25270 */
[----:B------:R-:W-:-:S02]  /*6ec0*/  UIADD3 UR10, -UR14, URZ, URZ ;  /* 0x0000003f0e0a7290 */ /* 0x000fc4000fffe13f */
[----:B------:R-:W-:Y:S01]  /*6ed0*/  UIMAD UR11, UR26, UR11, UR15 ;  /* 0x0000000b1a0b72a4 */ /* 0x000fe2000f8e020f */
[----:B------:R-:W-:Y:S01]  /*6ee0*/  R2UR UR15, R4 ;  /* 0x00000000040f72ca */ /* 0x000fe200000e0000 */
[----:B------:R-:W-:Y:S01]  /*6ef0*/  ULEA UR16, UR16, UR5, 0xe ;  /* 0x0000000510107291 */ /* 0x000fe2000f8e703f */
[----:B------:R-:W-:Y:S01]  /*6f00*/  SEL R5, RZ, 0x1, P1 ;  /* 0x00000001ff057807 */ /* 0x000fe20000800000 */
[----:B------:R-:W-:Y:S01]  /*6f10*/  UIMAD UR10, UR27, UR10, UR24 ;  /* 0x0000000a1b0a72a4 */ /* 0x000fe2000f8e0218 */
[----:B------:R-:W-:Y:S01]  /*6f20*/  SEL R3, R3, RZ, P1 ;  /* 0x000000ff03037207 */ /* 0x000fe20000800000 */
[----:B------:R-:W-:Y:S01]  /*6f30*/  ULDC.64 UR12, c[0x0][0x4f0] ;  /* 0x00013c00000c7ab9 */ /* 0x000fe20000000a00 */
[----:B------:R-:W-:Y:S01]  /*6f40*/  UIADD3 UR17, UR17, 0x36000, URZ ;  /* 0x0003600011117890 */ /* 0x000fe2000fffe03f */
[----:B------:R-:W-:Y:S01]  /*6f50*/  LOP3.LUT R2, R2, R5, RZ, 0x3c, !PT ;  /* 0x0000000502027212 */ /* 0x000fe200078e3cff */
[----:B------:R-:W-:Y:S02]  /*6f60*/  UIADD3 UR30, UR4, 0x24000, URZ ;  /* 0x00024000041e7890 */ /* 0x000fe4000fffe03f */
[----:B------:R-:W-:-:S02]  /*6f70*/  UIADD3 UR4, UR16, 0x2000, URZ ;  /* 0x0000200010047890 */ /* 0x000fc4000fffe03f */
[----:B------:R-:W-:Y:S02]  /*6f80*/  UIMAD UR12, UR11, UR8, UR12 ;  /* 0x000000080b0c72a4 */ /* 0x000fe4000f8e020c */
[----:B------:R-:W-:Y:S02]  /*6f90*/  UIMAD UR13, UR10, UR9, UR13 ;  /* 0x000000090a0d72a4 */ /* 0x000fe4000f8e020d */
[----:B------:R-:W-:Y:S01]  /*6fa0*/  UPRMT UR15, UR15, 0x5410, URZ ;  /* 0x000054100f0f7896 */ /* 0x000fe2000800003f */
[----:B------:R-:W-:Y:S01]  /*6fb0*/  UMOV UR20, 0x0 ;  /* 0x0000000000147882 */ /* 0x000fe20000000000 */
[----:B------:R-:W-:Y:S01]  /*6fc0*/  UMOV UR21, 0x10000000 ;  /* 0x1000000000157882 */ /* 0x000fe20000000000 */
[----:B------:R-:W-:Y:S01]  /*6fd0*/  UMOV UR7, UR19 ;  /* 0x0000001300077c82 */ /* 0x000fe20008000000 */
[----:B------:R-:W-:Y:S01]  /*6fe0*/  UMOV UR5, UR17 ;  /* 0x0000001100057c82 */ /* 0x000fe20008000000 */
[----:B------:R0:W-:Y:S01]  /*6ff0*/  UTMALDG.2D [UR16], [UR22], desc[UR20] ;  /* 0x00001410160075b4 */ /* 0x0001e20008009000 */
[----:B------:R-:W-:Y:S01]  /*7000*/  UMOV UR10, UR31 ;  /* 0x0000001f000a7c82 */ /* 0x000fe20008000000 */
[----:B------:R-:W-:Y:S01]  /*7010*/  UMOV UR9, UR17 ;  /* 0x0000001100097c82 */ /* 0x000fe20008000000 */
[----:B------:R-:W-:Y:S01]  /*7020*/  UMOV UR8, UR30 ;  /* 0x0000001e00087c82 */ /* 0x000fe20008000000 */
[----:B------:R-:W-:Y:S01]  /*7030*/  UMOV UR11, UR25 ;  /* 0x00000019000b7c82 */ /* 0x000fe20008000000 */
[----:B------:R0:W-:Y:S01]  /*7040*/  UTMALDG.2D [UR4], [UR22], desc[UR20] ;  /* 0x00001404160075b4 */ /* 0x0001e20008009000 */
[----:B------:R0:W-:Y:S02]  /*7050*/  UTMALDG.5D.IM2COL [UR8], [UR28], UR15 ;  /* 0x000000081c0073b4 */ /* 0x0001e4000806000f */
[----:B0-----:R-:W-:Y:S05]  /*7060*/  @P3 BRA `(.L_x_149) ;  /* 0xfffffff800903947 */ /* 0x001fea000383ffff */
.L_x_145:
[----:B------:R-:W-:Y:S01]  /*7070*/  ISETP.GE.U32.AND P2, PT, R7, 0x9, PT ;  /* 0x000000090700780c */ /* 0x000fe20003f46070 */
[----:B------:R-:W-:Y:S05]  /*7080*/  WARPSYNC.ALL ;  /* 0x0000000000007948 */ /* 0x000fea0003800000 */
[----:B------:R-:W-:-:S07]  /*7090*/  ELECT P1, URZ, PT ;  /* 0x00000000003f782f */ /* 0x000fce0003820000 */
[----:B------:R-:W-:-:S05]  /*70a0*/  @P2 IMAD.WIDE.U32 R2, R7, 0x38e38e39, RZ ;  /* 0x38e38e3907022825 */ /* 0x000fca00078e00ff */
[----:B------:R-:W-:-:S04]  /*70b0*/  @P2 SHF.R.U32.HI R2, RZ, 0x1, R3 ;  /* 0x00000001ff022819 */ /* 0x000fc80000011603 */
[----:B------:R-:W-:-:S04]  /*70c0*/  @P2 LOP3.LUT R2, R2, 0x1, RZ, 0xc0, !PT ;  /* 0x0000000102022812 */ /* 0x000fc800078ec0ff */
[----:B------:R-:W-:Y:S01]  /*70d0*/  @P2 ISETP.NE.U32.AND P0, PT, R2, 0x1, PT ;  /* 0x000000010200280c */ /* 0x000fe20003f05070 */
[----:B------:R-:W-:-:S12]  /*70e0*/  @!P1 EXIT ;  /* 0x000000000000994d */ /* 0x000fd80003800000 */
[----:B------:R-:W-:Y:S02]  /*70f0*/  LOP3.LUT R0, R0, 0x2, RZ, 0xfc, !PT ;  /* 0x0000000200007812 */ /* 0x000fe400078efcff */
[----:B------:R-:W-:Y:S02]  /*7100*/  @P2 ISETP.NE.U32.AND.EX P0, PT, RZ, RZ, PT, P0 ;  /* 0x000000ffff00220c */ /* 0x000fe40003f05100 */
[----:B------:R-:W-:Y:S01]  /*7110*/  ISETP.NE.AND P1, PT, R0, 0x3, PT ;  /* 0x000000030000780c */ /* 0x000fe20003f25270 */
[----:B------:R-:W-:Y:S01]  /*7120*/  IMAD.MOV.U32 R0, RZ, RZ, 0x1 ;  /* 0x00000001ff007424 */ /* 0x000fe200078e00ff */
[----:B------:R-:W-:-:S11]  /*7130*/  @P2 SEL R0, RZ, 0x1, !P0 ;  /* 0x00000001ff002807 */ /* 0x000fd60004000000 */
[----:B------:R-:W-:Y:S05]  /*7140*/  @!P1 BRA `(.L_x_150) ;  /* 0x0000000000049947 */ /* 0x000fea0003800000 */
[----:B------:R-:W-:Y:S01]  /*7150*/  BPT.TRAP 0x1 ;  /* 0x000000040000795c */ /* 0x000fe20000300000 */
.L_x_150:
[----:B------:R-:W0:Y:S01]  /*7160*/  S2R R5, SR_CgaCtaId ;  /* 0x0000000000057919 */ /* 0x000e220000008800 */
[----:B------:R-:W-:Y:S01]  /*7170*/  IMAD.WIDE.U32 R2, R7, 0x38e38e39, RZ ;  /* 0x38e38e3907027825 */ /* 0x000fe200078e00ff */
[----:B------:R-:W-:-:S04]  /*7180*/  MOV R4, 0x400 ;  /* 0x0000040000047802 */ /* 0x000fc80000000f00 */
[----:B------:R-:W-:-:S05]  /*7190*/  SHF.R.U32.HI R2, RZ, 0x1, R3 ;  /* 0x00000001ff027819 */ /* 0x000fca0000011603 */
[----:B------:R-:W-:Y:S01]  /*71a0*/  IMAD R2, R2, -0x9, R7 ;  /* 0xfffffff702027824 */ /* 0x000fe200078e0207 */
[----:B0-----:R-:W-:Y:S02]  /*71b0*/  LEA R3, R5, R4, 0x18 ;  /* 0x0000000405037211 */ /* 0x001fe400078ec0ff */
[----:B------:R-:W-:-:S03]  /*71c0*/  SHF.L.U32 R5, R0, 0x1f, RZ ;  /* 0x0000001f00057819 */ /* 0x000fc600000006ff */
[----:B------:R-:W-:-:S04]  /*71d0*/  VIADD R3, R3, 0x36048 ;  /* 0x0003604803037836 */ /* 0x000fc80000000000 */
[----:B------:R-:W-:-:S07]  /*71e0*/  IMAD R4, R2, 0x8, R3 ;  /* 0x0000000802047824 */ /* 0x000fce00078e0203 */
.L_x_151:
[----:B0-----:R0:W1:Y:S02]  /*71f0*/  SYNCS.PHASECHK.TRANS64.TRYWAIT P0, [R4+URZ], R5 ;  /* 0x00000005040075a7 */ /* 0x001064000800017f */
[----:B-1----:R-:W-:Y:S05]  /*7200*/  @!P0 NANOSLEEP.SYNCS 0x989680 ;  /* 0x009896800000895d */ /* 0x002fea0003900000 */
[----:B------:R-:W1:Y:S02]  /*7210*/  @!P0 SYNCS.PHASECHK.TRANS64 P0, [R4+URZ], R5 ;  /* 0x00000005040085a7 */ /* 0x000e64000800007f */
[----:B-1----:R-:W-:Y:S05]  /*7220*/  @!P0 BRA `(.L_x_151) ;  /* 0xfffffffc00f08947 */ /* 0x002fea000383ffff */
[----:B------:R-:W-:-:S05]  /*7230*/  VIADD R2, R2, 0x1 ;  /* 0x0000000102027836 */ /* 0x000fca0000000000 */
[----:B------:R-:W-:-:S04]  /*7240*/  ISETP.NE.AND P0, PT, R2, 0x9, PT ;  /* 0x000000090200780c */ /* 0x000fc80003f05270 */
[----:B0-----:R-:W-:Y:S02]  /*7250*/  SEL R5, RZ, 0x1, P0 ;  /* 0x00000001ff057807 */ /* 0x001fe40000000000 */
[----:B------:R-:W-:Y:S02]  /*7260*/  SEL R2, R2, RZ, P0 ;  /* 0x000000ff02027207 */ /* 0x000fe40000000000 */
[----:B------:R-:W-:-:S03]  /*7270*/  LOP3.LUT R7, R0, R5, RZ, 0x3c, !PT ;  /* 0x0000000500077212 */ /* 0x000fc600078e3cff */
[----:B------:R-:W-:Y:S01]  /*7280*/  IMAD R0, R2, 0x8, R3 ;  /* 0x0000000802007824 */ /* 0x000fe200078e0203 */
[----:B------:R-:W-:-:S07]  /*7290*/  SHF.L.U32 R5, R7, 0x1f, RZ ;  /* 0x0000001f07057819 */ /* 0x000fce00000006ff */
.L_x_152:
        /* <DEDUP_REMOVED lines=11> */
.L_x_153:
        /* <DEDUP_REMOVED lines=11> */
.L_x_154:
        /* <DEDUP_REMOVED lines=11> */
.L_x_155:
        /* <DEDUP_REMOVED lines=11> */
.L_x_156:
        /* <DEDUP_REMOVED lines=11> */
.L_x_157:
        /* <DEDUP_REMOVED lines=11> */
.L_x_158:
        /* <DEDUP_REMOVED lines=11> */
.L_x_159:
[----:B0-----:R0:W1:Y:S02]  /*7770*/  SYNCS.PHASECHK.TRANS64.TRYWAIT P0, [R2+URZ], R3 ;  /* 0x00000003020075a7 */ /* 0x001064000800017f */
[----:B-1----:R-:W-:Y:S05]  /*7780*/  @!P0 NANOSLEEP.SYNCS 0x989680 ;  /* 0x009896800000895d */ /* 0x002fea0003900000 */
[----:B------:R-:W1:Y:S02]  /*7790*/  @!P0 SYNCS.PHASECHK.TRANS64 P0, [R2+URZ], R3 ;  /* 0x00000003020085a7 */ /* 0x000e64000800007f */
[----:B-1----:R-:W-:Y:S05]  /*77a0*/  @P0 EXIT ;  /* 0x000000000000094d */ /* 0x002fea0003800000 */
[----:B------:R-:W-:Y:S05]  /*77b0*/  BRA `(.L_x_159) ;  /* 0xfffffffc00ec7947 */ /* 0x000fea000383ffff */
.L_x_160:
[----:B------:R-:W-:-:S00]  /*77c0*/  BRA `(.L_x_160) ;  /* 0xfffffffc00fc7947 */ /* 0x000fc0000383ffff */
[----:B------:R-:W-:-:S00]  /*77d0*/  NOP ;  /* 0x0000000000007918 */ /* 0x000fc00000000000 */
        /* <DEDUP_REMOVED lines=10> */
.L_x_161:


//--------------------- .nv.shared._ZN7cutlass13device_kernelINS_4conv6kernel13ConvUniversalINS1_16ConvProblemShapeILNS1_8OperatorE2ELi3EEENS1_10collective14CollectiveConvINS1_46MainloopSm90TmaGmmaWarpSpecializedImplicitGemmILS5_2ELi9ELi3EN4cute5tupleIJNSA_1CILi1EEESD_SD_EEENS1_36KernelImplicitTmaWarpSpecializedSm90ELi1EEENSB_IJNSC_ILi128EEENSB_IJNSC_ILi64EEEEEESJ_EEENS_10bfloat16_tESL_NSA_8TiledMMAINSA_8MMA_AtomIJNSA_4SM904GMMA27MMA_64x64x16_F32BF16BF16_SSILNSP_5MajorE1ELSR_1ELNSP_7ScaleInE1ELSS_1EEEEEENSA_6LayoutISE_NSB_IJNSC_ILi0EEESW_SW_EEEEENSB_IJNSA_10UnderscoreESZ_SZ_EEEEENS7_6detail26Sm90ImplicitGemmTileTraitsINSA_13SM90_TMA_LOADENSA_14ComposedLayoutINSA_7SwizzleILi3ELi4ELi3EEENSA_18smem_ptr_flag_bitsILi16EEENSV_INSB_IJNSB_IJSI_NSC_ILi2EEEEEENSB_IJNSC_ILi8EEES1C_EEENSB_IJSD_NSC_ILi9EEEEEEEEENSB_IJNSB_IJSD_NSC_ILi4096EEEEEENSB_IJSI_NSC_ILi512EEEEEENSB_IJSW_NSC_ILi8192EEEEEEEEEEEEEvEENS13_INSA_20SM90_TMA_LOAD_IM2COLENS15_IS17_S19_NSV_INSB_IJNSB_IJSI_SD_EEES1D_S1F_EEENSB_IJNSB_IJSD_SW_EEES1K_NSB_IJSW_S1H_EEEEEEEEEEvEEEENS_8epilogue10collective6detail29Sm90TmaWarpSpecializedAdapterINS22_15DefaultEpilogueISL_NSB_IJlNSB_IJSD_lllEEESW_EEES27_NS21_6thread17LinearCombinationISL_Li1EffLNS28_9ScaleType4KindE0ELNS_15FloatRoundStyleE2ESL_EENS_4gemm15EpilogueDefaultEEEEEvvEEEEvNT_6ParamsE --------------------------
	.section	.nv.shared._ZN7cutlass13device_kernelINS_4conv6kernel13ConvUniversalINS1_16ConvProblemShapeILNS1_8OperatorE2ELi3EEENS1_10collective14CollectiveConvINS1_46MainloopSm90TmaGmmaWarpSpecializedImplicitGemmILS5_2ELi9ELi3EN4cute5tupleIJNSA_1CILi1EEESD_SD_EEENS1_36KernelImplicitTmaWarpSpecializedSm90ELi1EEENSB_IJNSC_ILi128EEENSB_IJNSC_ILi64EEEEEESJ_EEENS_10bfloat16_tESL_NSA_8TiledMMAINSA_8MMA_AtomIJNSA_4SM904GMMA27MMA_64x64x16_F32BF16BF16_SSILNSP_5MajorE1ELSR_1ELNSP_7ScaleInE1ELSS_1EEEEEENSA_6LayoutISE_NSB_IJNSC_ILi0EEESW_SW_EEEEENSB_IJNSA_10UnderscoreESZ_SZ_EEEEENS7_6detail26Sm90ImplicitGemmTileTraitsINSA_13SM90_TMA_LOADENSA_14ComposedLayoutINSA_7SwizzleILi3ELi4ELi3EEENSA_18smem_ptr_flag_bitsILi16EEENSV_INSB_IJNSB_IJSI_NSC_ILi2EEEEEENSB_IJNSC_ILi8EEES1C_EEENSB_IJSD_NSC_ILi9EEEEEEEEENSB_IJNSB_IJSD_NSC_ILi4096EEEEEENSB_IJSI_NSC_ILi512EEEEEENSB_IJSW_NSC_ILi8192EEEEEEEEEEEEEvEENS13_INSA_20SM90_TMA_LOAD_IM2COLENS15_IS17_S19_NSV_INSB_IJNSB_IJSI_SD_EEES1D_S1F_EEENSB_IJNSB_IJSD_SW_EEES1K_NSB_IJSW_S1H_EEEEEEEEEEvEEEENS_8epilogue10collective6detail29Sm90TmaWarpSpecializedAdapterINS22_15DefaultEpilogueISL_NSB_IJlNSB_IJSD_lllEEESW_EEES27_NS21_6thread17LinearCombinationISL_Li1EffLNS28_9ScaleType4KindE0ELNS_15FloatRoundStyleE2ESL_EENS_4gemm15EpilogueDefaultEEEEEvvEEEEvNT_6ParamsE,"aw",@nobits
	.sectionflags	@""
	.align	16
	.zero		1024


//--------------------- .nv.shared.reserved.0     --------------------------
	.section	.nv.shared.reserved.0,"aw",@nobits
	.weak		__nv_reservedSMEM_offset_0_alias
	.size		__nv_reservedSMEM_offset_0_alias, 0, 0
	.other		__nv_reservedSMEM_offset_0_alias,@"STO_CUDA_RESERVED_SHARED STV_DEFAULT"
__nv_reservedSMEM_offset_0_alias:
	.zero		0


//--------------------- .nv.global                --------------------------
	.section	.nv.global,"aw",@nobits
.nv.global:
	.type		_ZN39_INTERNAL_6eef198b_4_k_cu_9d4f23bb_27904cute1_E,@object
	.size		_ZN39_INTERNAL_6eef198b_4_k_cu_9d4f23bb_27904cute1_E,(_ZN39_INTERNAL_6eef198b_4_k_cu_9d4f23bb_27904cuda3std3__45__cpo6cbeginE - _ZN39_INTERNAL_6eef198b_4_k_cu_9d4f23bb_27904cute1_E)
_ZN39_INTERNAL_6eef198b_4_k_cu_9d4f23bb_27904cute1_E:
	.zero		1
	.type		_ZN39_INTERNAL_6eef198b_4_k_cu_9d4f23bb_27904cuda3std3__45__cpo6cbeginE,@object
	.size		_ZN39_INTERNAL_6eef198b_4_k_cu_9d4f23bb_27904cuda3std3__45__cpo6cbeginE,(_ZN39_INTERNAL_6eef198b_4_k_cu_9d4f23bb_27904cuda3std3__48in_placeE - _ZN39_INTERNAL_6eef198b_4_k_cu_9d4f23bb_27904cuda3std3__45__cpo6cbeginE)
_ZN39_INTERNAL_6eef198b_4_k_cu_9d4f23bb_27904cuda3std3__45__cpo6cbeginE:
	.zero		1
	.type		_ZN39_INTERNAL_6eef198b_4_k_cu_9d4f23bb_27904cuda3std3__48in_placeE,@object
	.size		_ZN39_INTERNAL_6eef198b_4_k_cu_9d4f23bb_27904cuda3std3__48in_placeE,(_ZN39_INTERNAL_6eef198b_4_k_cu_9d4f23bb_27904cuda3std6ranges3__45__cpo9iter_moveE - _ZN39_INTERNAL_6eef198b_4_k_cu_9d4f23bb_27904cuda3std3__48in_placeE)
_ZN39_INTERNAL_6eef198b_4_k_cu_9d4f23bb_27904cuda3std3__48in_placeE:
	.zero		1
	.type		_ZN39_INTERNAL_6eef198b_4_k_cu_9d4f23bb_27904cuda3std6ranges3__45__cpo9iter_moveE,@object
	.size		_ZN39_INTERNAL_6eef198b_4_k_cu_9d4f23bb_27904cuda3std6ranges3__45__cpo9iter_moveE,(_ZN39_INTERNAL_6eef198b_4_k_cu_9d4f23bb_27904cuda3std3__45__cpo5beginE - _ZN39_INTERNAL_6eef198b_4_k_cu_9d4f23bb_27904cuda3std6ranges3__45__cpo9iter_moveE)
_ZN39_INTERNAL_6eef198b_4_k_cu_9d4f23bb_27904cuda3std6ranges3__45__cpo9iter_moveE:
	.zero		1
	.type		_ZN39_INTERNAL_6eef198b_4_k_cu_9d4f23bb_27904cuda3std3__45__cpo5beginE,@object
	.size		_ZN39_INTERNAL_6eef198b_4_k_cu_9d4f23bb_27904cuda3std3__45__cpo5beginE,(_ZN39_INTERNAL_6eef198b_4_k_cu_9d4f23bb_27904cuda3std3__441_GLOBAL__N__6eef198b_4_k_cu_9d4f23bb_27906ignoreE - _ZN39_INTERNAL_6eef198b_4_k_cu_9d4f23bb_27904cuda3std3__45__cpo5beginE)
_ZN39_INTERNAL_6eef198b_4_k_cu_9d4f23bb_27904cuda3std3__45__cpo5beginE:
	.zero		1
	.type		_ZN39_INTERNAL_6eef198b_4_k_cu_9d4f23bb_27904cuda3std3__441_GLOBAL__N__6eef198b_4_k_cu_9d4f23bb_27906ignoreE,@object
	.size		_ZN39_INTERNAL_6eef198b_4_k_cu_9d4f23bb_27904cuda3std3__441_GLOBAL__N__6eef198b_4_k_cu_9d4f23bb_27906ignoreE,(_ZN39_INTERNAL_6eef198b_4_k_cu_9d4f23bb_27904cute7productE - _ZN39_INTERNAL_6eef198b_4_k_cu_9d4f23bb_27904cuda3std3__441_GLOBAL__N__6eef198b_4_k_cu_9d4f23bb_27906ignoreE)
_ZN39_INTERNAL_6eef198b_4_k_cu_9d4f23bb_27904cuda3std3__441_GLOBAL__N__6eef198b_4_k_cu_9d4f23bb_27906ignoreE:
	.zero		1
	.type		_ZN39_INTERNAL_6eef198b_4_k_cu_9d4f23bb_27904cute7productE,@object
	.size		_ZN39_INTERNAL_6eef198b_4_k_cu_9d4f23bb_27904cute7productE,(_ZN39_INTERNAL_6eef198b_4_k_cu_9d4f23bb_27904cuda3std3__45__cpo3endE - _ZN39_INTERNAL_6eef198b_4_k_cu_9d4f23bb_27904cute7productE)
_ZN39_INTERNAL_6eef198b_4_k_cu_9d4f23bb_27904cute7productE:
	.zero		1
	.type		_ZN39_INTERNAL_6eef198b_4_k_cu_9d4f23bb_27904cuda3std3__45__cpo3endE,@object
	.size		_ZN39_INTERNAL_6eef198b_4_k_cu_9d4f23bb_27904cuda3std3__45__cpo3endE,(_ZN39_INTERNAL_6eef198b_4_k_cu_9d4f23bb_27904cuda3std3__419piecewise_constructE - _ZN39_INTERNAL_6eef198b_4_k_cu_9d4f23bb_27904cuda3std3__45__cpo3endE)
_ZN39_INTERNAL_6eef198b_4_k_cu_9d4f23bb_27904cuda3std3__45__cpo3endE:
	.zero		1
	.type		_ZN39_INTERNAL_6eef198b_4_k_cu_9d4f23bb_27904cuda3std3__419piecewise_constructE,@object
	.size		_ZN39_INTERNAL_6eef198b_4_k_cu_9d4f23bb_27904cuda3std3__419piecewise_constructE,(_ZN39_INTERNAL_6eef198b_4_k_cu_9d4f23bb_27904cuda3std3__45__cpo4cendE - _ZN39_INTERNAL_6eef198b_4_k_cu_9d4f23bb_27904cuda3std3__419piecewise_constructE)
_ZN39_INTERNAL_6eef198b_4_k_cu_9d4f23bb_27904cuda3std3__419piecewise_constructE:
	.zero		1
	.type		_ZN39_INTERNAL_6eef198b_4_k_cu_9d4f23bb_27904cuda3std3__45__cpo4cendE,@object
	.size		_ZN39_INTERNAL_6eef198b_4_k_cu_9d4f23bb_27904cuda3std3__45__cpo4cendE,(_ZN39_INTERNAL_6eef198b_4_k_cu_9d4f23bb_27904cuda3std6ranges3__45__cpo4swapE - _ZN39_INTERNAL_6eef198b_4_k_cu_9d4f23bb_27904cuda3std3__45__cpo4cendE)
_ZN39_INTERNAL_6eef198b_4_k_cu_9d4f23bb_27904cuda3std3__45__cpo4cendE:
	.zero		1
	.type		_ZN39_INTERNAL_6eef198b_4_k_cu_9d4f23bb_27904cuda3std6ranges3__45__cpo4swapE,@object
	.size		_ZN39_INTERNAL_6eef198b_4_k_cu_9d4f23bb_27904cuda3std6ranges3__45__cpo4swapE,(.L_7 - _ZN39_INTERNAL_6eef198b_4_k_cu_9d4f23bb_27904cuda3std6ranges3__45__cpo4swapE)
_ZN39_INTERNAL_6eef198b_4_k_cu_9d4f23bb_27904cuda3std6ranges3__45__cpo4swapE:
	.zero		1
.L_7:


//--------------------- .nv.constant0._ZN7cutlass13device_kernelINS_4conv6kernel13ConvUniversalINS1_16ConvProblemShapeILNS1_8OperatorE2ELi3EEENS1_10collective14CollectiveConvINS1_46MainloopSm90TmaGmmaWarpSpecializedImplicitGemmILS5_2ELi9ELi3EN4cute5tupleIJNSA_1CILi1EEESD_SD_EEENS1_36KernelImplicitTmaWarpSpecializedSm90ELi1EEENSB_IJNSC_ILi128EEENSB_IJNSC_ILi64EEEEEESJ_EEENS_10bfloat16_tESL_NSA_8TiledMMAINSA_8MMA_AtomIJNSA_4SM904GMMA27MMA_64x64x16_F32BF16BF16_SSILNSP_5MajorE1ELSR_1ELNSP_7ScaleInE1ELSS_1EEEEEENSA_6LayoutISE_NSB_IJNSC_ILi0EEESW_SW_EEEEENSB_IJNSA_10UnderscoreESZ_SZ_EEEEENS7_6detail26Sm90ImplicitGemmTileTraitsINSA_13SM90_TMA_LOADENSA_14ComposedLayoutINSA_7SwizzleILi3ELi4ELi3EEENSA_18smem_ptr_flag_bitsILi16EEENSV_INSB_IJNSB_IJSI_NSC_ILi2EEEEEENSB_IJNSC_ILi8EEES1C_EEENSB_IJSD_NSC_ILi9EEEEEEEEENSB_IJNSB_IJSD_NSC_ILi4096EEEEEENSB_IJSI_NSC_ILi512EEEEEENSB_IJSW_NSC_ILi8192EEEEEEEEEEEEEvEENS13_INSA_20SM90_TMA_LOAD_IM2COLENS15_IS17_S19_NSV_INSB_IJNSB_IJSI_SD_EEES1D_S1F_EEENSB_IJNSB_IJSD_SW_EEES1K_NSB_IJSW_S1H_EEEEEEEEEEvEEEENS_8epilogue10collective6detail29Sm90TmaWarpSpecializedAdapterINS22_15DefaultEpilogueISL_NSB_IJlNSB_IJSD_lllEEESW_EEES27_NS21_6thread17LinearCombinationISL_Li1EffLNS28_9ScaleType4KindE0ELNS_15FloatRoundStyleE2ESL_EENS_4gemm15EpilogueDefaultEEEEEvvEEEEvNT_6ParamsE --------------------------
	.section	.nv.constant0._ZN7cutlass13device_kernelINS_4conv6kernel13ConvUniversalINS1_16ConvProblemShapeILNS1_8OperatorE2ELi3EEENS1_10collective14CollectiveConvINS1_46MainloopSm90TmaGmmaWarpSpecializedImplicitGemmILS5_2ELi9ELi3EN4cute5tupleIJNSA_1CILi1EEESD_SD_EEENS1_36KernelImplicitTmaWarpSpecializedSm90ELi1EEENSB_IJNSC_ILi128EEENSB_IJNSC_ILi64EEEEEESJ_EEENS_10bfloat16_tESL_NSA_8TiledMMAINSA_8MMA_AtomIJNSA_4SM904GMMA27MMA_64x64x16_F32BF16BF16_SSILNSP_5MajorE1ELSR_1ELNSP_7ScaleInE1ELSS_1EEEEEENSA_6LayoutISE_NSB_IJNSC_ILi0EEESW_SW_EEEEENSB_IJNSA_10UnderscoreESZ_SZ_EEEEENS7_6detail26Sm90ImplicitGemmTileTraitsINSA_13SM90_TMA_LOADENSA_14ComposedLayoutINSA_7SwizzleILi3ELi4ELi3EEENSA_18smem_ptr_flag_bitsILi16EEENSV_INSB_IJNSB_IJSI_NSC_ILi2EEEEEENSB_IJNSC_ILi8EEES1C_EEENSB_IJSD_NSC_ILi9EEEEEEEEENSB_IJNSB_IJSD_NSC_ILi4096EEEEEENSB_IJSI_NSC_ILi512EEEEEENSB_IJSW_NSC_ILi8192EEEEEEEEEEEEEvEENS13_INSA_20SM90_TMA_LOAD_IM2COLENS15_IS17_S19_NSV_INSB_IJNSB_IJSI_SD_EEES1D_S1F_EEENSB_IJNSB_IJSD_SW_EEES1K_NSB_IJSW_S1H_EEEEEEEEEEvEEEENS_8epilogue10collective6detail29Sm90TmaWarpSpecializedAdapterINS22_15DefaultEpilogueISL_NSB_IJlNSB_IJSD_lllEEESW_EEES27_NS21_6thread17LinearCombinationISL_Li1EffLNS28_9ScaleType4KindE0ELNS_15FloatRoundStyleE2ESL_EENS_4gemm15EpilogueDefaultEEEEEvvEEEEvNT_6ParamsE,"a",@progbits
	.sectionflags	@""
	.align	4
.nv.constant0._ZN7cutlass13device_kernelINS_4conv6kernel13ConvUniversalINS1_16ConvProblemShapeILNS1_8OperatorE2ELi3EEENS1_10collective14CollectiveConvINS1_46MainloopSm90TmaGmmaWarpSpecializedImplicitGemmILS5_2ELi9ELi3EN4cute5tupleIJNSA_1CILi1EEESD_SD_EEENS1_36KernelImplicitTmaWarpSpecializedSm90ELi1EEENSB_IJNSC_ILi128EEENSB_IJNSC_ILi64EEEEEESJ_EEENS_10bfloat16_tESL_NSA_8TiledMMAINSA_8MMA_AtomIJNSA_4SM904GMMA27MMA_64x64x16_F32BF16BF16_SSILNSP_5MajorE1ELSR_1ELNSP_7ScaleInE1ELSS_1EEEEEENSA_6LayoutISE_NSB_IJNSC_ILi0EEESW_SW_EEEEENSB_IJNSA_10UnderscoreESZ_SZ_EEEEENS7_6detail26Sm90ImplicitGemmTileTraitsINSA_13SM90_TMA_LOADENSA_14ComposedLayoutINSA_7SwizzleILi3ELi4ELi3EEENSA_18smem_ptr_flag_bitsILi16EEENSV_INSB_IJNSB_IJSI_NSC_ILi2EEEEEENSB_IJNSC_ILi8EEES1C_EEENSB_IJSD_NSC_ILi9EEEEEEEEENSB_IJNSB_IJSD_NSC_ILi4096EEEEEENSB_IJSI_NSC_ILi512EEEEEENSB_IJSW_NSC_ILi8192EEEEEEEEEEEEEvEENS13_INSA_20SM90_TMA_LOAD_IM2COLENS15_IS17_S19_NSV_INSB_IJNSB_IJSI_SD_EEES1D_S1F_EEENSB_IJNSB_IJSD_SW_EEES1K_NSB_IJSW_S1H_EEEEEEEEEEvEEEENS_8epilogue10collective6detail29Sm90TmaWarpSpecializedAdapterINS22_15DefaultEpilogueISL_NSB_IJlNSB_IJSD_lllEEESW_EEES27_NS21_6thread17LinearCombinationISL_Li1EffLNS28_9ScaleType4KindE0ELNS_15FloatRoundStyleE2ESL_EENS_4gemm15EpilogueDefaultEEEEEvvEEEEvNT_6ParamsE:
	.zero		1664


//--------------------- SYMBOLS --------------------------

	.type		.nv.reservedSmem.offset0,@object
	.size		.nv.reservedSmem.offset0,0x4
